//
// Generated by NVIDIA NVVM Compiler
//
// Compiler Build ID: CL-36424714
// Cuda compilation tools, release 13.0, V13.0.88
// Based on NVVM 20.0.0
//

.version 9.0
.target sm_100
.address_size 64

	// .globl	rope_bf16
.global .align 4 .b8 __cudart_i2opi_f[24] = {65, 144, 67, 60, 153, 149, 98, 219, 192, 221, 52, 245, 209, 87, 39, 252, 41, 21, 68, 78, 110, 131, 249, 162};

.visible .entry rope_bf16(
	.param .u64 .ptr .align 1 rope_bf16_param_0,
	.param .u32 rope_bf16_param_1,
	.param .f32 rope_bf16_param_2,
	.param .u32 rope_bf16_param_3,
	.param .u32 rope_bf16_param_4,
	.param .u32 rope_bf16_param_5
)
{
	.local .align 4 .b8 	__local_depot0[28];
	.reg .b64 	%SP;
	.reg .b64 	%SPL;
	.reg .pred 	%p<36>;
	.reg .b16 	%rs<23>;
	.reg .b32 	%r<83>;
	.reg .b32 	%f<110>;
	.reg .b64 	%rd<27>;
	.reg .b64 	%fd<3>;

	mov.u64 	%SPL, __local_depot0;
	ld.param.u64 	%rd11, [rope_bf16_param_0];
	ld.param.u32 	%r20, [rope_bf16_param_1];
	ld.param.f32 	%f16, [rope_bf16_param_2];
	ld.param.u32 	%r23, [rope_bf16_param_3];
	ld.param.u32 	%r24, [rope_bf16_param_4];
	ld.param.u32 	%r22, [rope_bf16_param_5];
	add.u64 	%rd1, %SPL, 0;
	mov.u32 	%r25, %ctaid.x;
	mov.u32 	%r26, %ntid.x;
	mov.u32 	%r27, %tid.x;
	mad.lo.s32 	%r1, %r25, %r26, %r27;
	mov.u32 	%r28, %ctaid.y;
	mov.u32 	%r29, %ntid.y;
	mov.u32 	%r30, %tid.y;
	mad.lo.s32 	%r31, %r28, %r29, %r30;
	mov.u32 	%r32, %ctaid.z;
	mov.u32 	%r33, %ntid.z;
	mov.u32 	%r34, %tid.z;
	mad.lo.s32 	%r35, %r32, %r33, %r34;
	setp.ge.s32 	%p1, %r1, %r23;
	setp.ge.s32 	%p2, %r31, %r24;
	or.pred  	%p3, %p1, %p2;
	shr.u32 	%r36, %r22, 31;
	add.s32 	%r37, %r22, %r36;
	shr.s32 	%r38, %r37, 1;
	setp.ge.s32 	%p4, %r35, %r38;
	or.pred  	%p5, %p3, %p4;
	mov.f32 	%f108, 0f3F800000;
	@%p5 bra 	$L__BB0_18;
	cvta.to.global.u64 	%rd13, %rd11;
	add.s32 	%r5, %r20, %r1;
	mad.lo.s32 	%r39, %r24, %r1, %r31;
	mad.lo.s32 	%r40, %r39, %r22, %r35;
	mul.wide.s32 	%rd14, %r40, 2;
	add.s64 	%rd2, %rd13, %rd14;
	ld.global.u16 	%rs1, [%rd2];
	mul.wide.s32 	%rd15, %r38, 2;
	add.s64 	%rd3, %rd2, %rd15;
	ld.global.u16 	%rs2, [%rd3];
	shl.b32 	%r41, %r35, 1;
	cvt.rn.f32.u32 	%f18, %r41;
	cvt.rn.f32.s32 	%f19, %r22;
	div.rn.f32 	%f20, %f18, %f19;
	mul.f32 	%f21, %f20, 0f3F000000;
	cvt.rzi.f32.f32 	%f22, %f21;
	add.f32 	%f23, %f22, %f22;
	sub.f32 	%f24, %f20, %f23;
	abs.f32 	%f2, %f24;
	abs.f32 	%f3, %f16;
	setp.lt.f32 	%p6, %f3, 0f00800000;
	mul.f32 	%f25, %f3, 0f4B800000;
	selp.f32 	%f26, %f25, %f3, %p6;
	selp.f32 	%f27, 0fC1C00000, 0f00000000, %p6;
	mov.b32 	%r42, %f26;
	add.s32 	%r43, %r42, -1060439283;
	and.b32  	%r44, %r43, -8388608;
	sub.s32 	%r45, %r42, %r44;
	mov.b32 	%f28, %r45;
	cvt.rn.f32.s32 	%f29, %r44;
	fma.rn.f32 	%f30, %f29, 0f34000000, %f27;
	add.f32 	%f31, %f28, 0fBF800000;
	add.f32 	%f32, %f28, 0f3F800000;
	rcp.approx.ftz.f32 	%f33, %f32;
	add.f32 	%f34, %f31, %f31;
	mul.f32 	%f35, %f34, %f33;
	mul.f32 	%f36, %f35, %f35;
	sub.f32 	%f37, %f31, %f35;
	add.f32 	%f38, %f37, %f37;
	neg.f32 	%f39, %f35;
	fma.rn.f32 	%f40, %f39, %f31, %f38;
	mul.rn.f32 	%f41, %f33, %f40;
	fma.rn.f32 	%f42, %f36, 0f3A2C32E4, 0f3B52E7DB;
	fma.rn.f32 	%f43, %f42, %f36, 0f3C93BB73;
	fma.rn.f32 	%f44, %f43, %f36, 0f3DF6384F;
	mul.rn.f32 	%f45, %f44, %f36;
	fma.rn.f32 	%f46, %f35, 0f3FB8AA3B, %f30;
	sub.f32 	%f47, %f30, %f46;
	fma.rn.f32 	%f48, %f35, 0f3FB8AA3B, %f47;
	fma.rn.f32 	%f49, %f41, 0f3FB8AA3B, %f48;
	fma.rn.f32 	%f50, %f35, 0f32A55E34, %f49;
	mul.f32 	%f51, %f45, 0f40400000;
	fma.rn.f32 	%f52, %f51, %f41, %f50;
	fma.rn.f32 	%f53, %f45, %f35, %f52;
	add.rn.f32 	%f54, %f46, %f53;
	neg.f32 	%f55, %f46;
	add.rn.f32 	%f56, %f54, %f55;
	neg.f32 	%f57, %f56;
	add.rn.f32 	%f58, %f53, %f57;
	mul.rn.f32 	%f59, %f54, %f20;
	neg.f32 	%f60, %f59;
	fma.rn.f32 	%f61, %f54, %f20, %f60;
	fma.rn.f32 	%f62, %f58, %f20, %f61;
	cvt.rni.f32.f32 	%f63, %f59;
	sub.f32 	%f64, %f59, %f63;
	add.f32 	%f65, %f64, %f62;
	fma.rn.f32 	%f66, %f65, 0f391FCB8E, 0f3AAF85ED;
	fma.rn.f32 	%f67, %f66, %f65, 0f3C1D9856;
	fma.rn.f32 	%f68, %f67, %f65, 0f3D6357BB;
	fma.rn.f32 	%f69, %f68, %f65, 0f3E75FDEC;
	fma.rn.f32 	%f70, %f69, %f65, 0f3F317218;
	fma.rn.f32 	%f71, %f70, %f65, 0f3F800000;
	cvt.rzi.s32.f32 	%r46, %f63;
	setp.gt.f32 	%p7, %f63, 0f00000000;
	selp.b32 	%r47, 0, -2097152000, %p7;
	add.s32 	%r48, %r47, 2130706432;
	mov.b32 	%f72, %r48;
	mul.f32 	%f73, %f71, %f72;
	shl.b32 	%r49, %r46, 23;
	sub.s32 	%r50, %r49, %r47;
	mov.b32 	%f74, %r50;
	mul.f32 	%f75, %f73, %f74;
	abs.f32 	%f76, %f59;
	setp.gt.f32 	%p8, %f76, 0f43180000;
	setp.lt.f32 	%p9, %f59, 0f00000000;
	selp.f32 	%f77, 0f00000000, 0f7F800000, %p9;
	selp.f32 	%f4, %f77, %f75, %p8;
	setp.eq.f32 	%p10, %f16, 0f3F800000;
	setp.eq.f32 	%p11, %f20, 0f00000000;
	or.pred  	%p12, %p10, %p11;
	@%p12 bra 	$L__BB0_9;
	setp.num.f32 	%p13, %f3, %f3;
	abs.f32 	%f78, %f20;
	setp.num.f32 	%p14, %f78, %f78;
	and.pred  	%p15, %p13, %p14;
	@%p15 bra 	$L__BB0_4;
	add.rn.f32 	%f108, %f16, %f20;
	bra.uni 	$L__BB0_9;
$L__BB0_4:
	setp.neu.f32 	%p16, %f16, 0f00000000;
	setp.neu.f32 	%p17, %f3, 0f7F800000;
	and.pred  	%p18, %p16, %p17;
	@%p18 bra 	$L__BB0_6;
	setp.neu.f32 	%p25, %f2, 0f3F800000;
	add.f32 	%f83, %f16, %f16;
	mov.b32 	%r51, %f83;
	setp.lt.f32 	%p26, %f20, 0f00000000;
	xor.b32  	%r52, %r51, 2139095040;
	selp.b32 	%r53, %r52, %r51, %p26;
	and.b32  	%r54, %r53, 2147483647;
	selp.b32 	%r55, %r54, %r53, %p25;
	mov.b32 	%f108, %r55;
	bra.uni 	$L__BB0_9;
$L__BB0_6:
	setp.eq.f32 	%p19, %f16, 0fBF800000;
	setp.eq.f32 	%p20, %f78, 0f7F800000;
	and.pred  	%p21, %p19, %p20;
	@%p21 bra 	$L__BB0_9;
	setp.geu.f32 	%p22, %f16, 0f00000000;
	mov.f32 	%f108, %f4;
	@%p22 bra 	$L__BB0_9;
	setp.neu.f32 	%p23, %f2, 0f3F800000;
	neg.f32 	%f80, %f4;
	selp.f32 	%f81, %f4, %f80, %p23;
	cvt.rmi.f32.f32 	%f82, %f20;
	setp.neu.f32 	%p24, %f20, %f82;
	selp.f32 	%f108, 0f7FFFFFFF, %f81, %p24;
$L__BB0_9:
	cvt.rn.f32.s32 	%f84, %r5;
	div.rn.f32 	%f10, %f84, %f108;
	mul.f32 	%f85, %f10, 0f3F22F983;
	cvt.rni.s32.f32 	%r82, %f85;
	cvt.rn.f32.s32 	%f86, %r82;
	fma.rn.f32 	%f87, %f86, 0fBFC90FDA, %f10;
	fma.rn.f32 	%f88, %f86, 0fB3A22168, %f87;
	fma.rn.f32 	%f109, %f86, 0fA7C234C5, %f88;
	abs.f32 	%f12, %f10;
	setp.ltu.f32 	%p27, %f12, 0f47CE4780;
	@%p27 bra 	$L__BB0_17;
	setp.neu.f32 	%p28, %f12, 0f7F800000;
	@%p28 bra 	$L__BB0_12;
	mov.f32 	%f91, 0f00000000;
	mul.rn.f32 	%f109, %f10, %f91;
	mov.b32 	%r82, 0;
	bra.uni 	$L__BB0_17;
$L__BB0_12:
	mov.b32 	%r7, %f10;
	shl.b32 	%r57, %r7, 8;
	or.b32  	%r8, %r57, -2147483648;
	mov.b64 	%rd26, 0;
	mov.b32 	%r79, 0;
	mov.u64 	%rd24, __cudart_i2opi_f;
	mov.u64 	%rd25, %rd1;
$L__BB0_13:
	.pragma "nounroll";
	ld.global.nc.u32 	%r58, [%rd24];
	mad.wide.u32 	%rd18, %r58, %r8, %rd26;
	shr.u64 	%rd26, %rd18, 32;
	st.local.u32 	[%rd25], %rd18;
	add.s32 	%r79, %r79, 1;
	add.s64 	%rd25, %rd25, 4;
	add.s64 	%rd24, %rd24, 4;
	setp.ne.s32 	%p29, %r79, 6;
	@%p29 bra 	$L__BB0_13;
	shr.u32 	%r59, %r7, 23;
	st.local.u32 	[%rd1+24], %rd26;
	and.b32  	%r11, %r59, 31;
	and.b32  	%r60, %r59, 224;
	add.s32 	%r61, %r60, -128;
	shr.u32 	%r62, %r61, 5;
	mul.wide.u32 	%rd19, %r62, 4;
	sub.s64 	%rd10, %rd1, %rd19;
	ld.local.u32 	%r80, [%rd10+24];
	ld.local.u32 	%r81, [%rd10+20];
	setp.eq.s32 	%p30, %r11, 0;
	@%p30 bra 	$L__BB0_16;
	shf.l.wrap.b32 	%r80, %r81, %r80, %r11;
	ld.local.u32 	%r63, [%rd10+16];
	shf.l.wrap.b32 	%r81, %r63, %r81, %r11;
$L__BB0_16:
	shr.u32 	%r64, %r80, 30;
	shf.l.wrap.b32 	%r65, %r81, %r80, 2;
	shl.b32 	%r66, %r81, 2;
	shr.u32 	%r67, %r65, 31;
	add.s32 	%r68, %r67, %r64;
	neg.s32 	%r69, %r68;
	setp.lt.s32 	%p31, %r7, 0;
	selp.b32 	%r82, %r69, %r68, %p31;
	xor.b32  	%r70, %r65, %r7;
	shr.s32 	%r71, %r65, 31;
	xor.b32  	%r72, %r71, %r65;
	xor.b32  	%r73, %r71, %r66;
	cvt.u64.u32 	%rd20, %r72;
	shl.b64 	%rd21, %rd20, 32;
	cvt.u64.u32 	%rd22, %r73;
	or.b64  	%rd23, %rd21, %rd22;
	cvt.rn.f64.s64 	%fd1, %rd23;
	mul.f64 	%fd2, %fd1, 0d3BF921FB54442D19;
	cvt.rn.f32.f64 	%f89, %fd2;
	neg.f32 	%f90, %f89;
	setp.lt.s32 	%p32, %r70, 0;
	selp.f32 	%f109, %f90, %f89, %p32;
$L__BB0_17:
	mul.f32 	%f94, %f109, %f109;
	fma.rn.f32 	%f95, %f94, 0f37CBAC00, 0fBAB607ED;
	fma.rn.f32 	%f96, %f95, %f94, 0f3D2AAABB;
	fma.rn.f32 	%f97, %f96, %f94, 0fBEFFFFFF;
	fma.rn.f32 	%f98, %f97, %f94, 0f3F800000;
	fma.rn.f32 	%f99, %f94, %f109, 0f00000000;
	fma.rn.f32 	%f100, %f94, 0fB94D4153, 0f3C0885E4;
	fma.rn.f32 	%f101, %f100, %f94, 0fBE2AAAA8;
	fma.rn.f32 	%f102, %f101, %f99, %f109;
	and.b32  	%r75, %r82, 1;
	setp.eq.b32 	%p33, %r75, 1;
	selp.f32 	%f103, %f98, %f102, %p33;
	selp.f32 	%f104, %f102, %f98, %p33;
	and.b32  	%r76, %r82, 2;
	setp.eq.s32 	%p34, %r76, 0;
	neg.f32 	%f105, %f103;
	selp.f32 	%f93, %f103, %f105, %p34;
	add.s32 	%r77, %r82, 1;
	and.b32  	%r78, %r77, 2;
	setp.eq.s32 	%p35, %r78, 0;
	neg.f32 	%f106, %f104;
	selp.f32 	%f92, %f104, %f106, %p35;
	// begin inline asm
	{  cvt.rn.bf16.f32 %rs3, %f92;}

	// end inline asm
	// begin inline asm
	{ mul.bf16 %rs4,%rs1,%rs3; }

	// end inline asm
	// begin inline asm
	{  cvt.rn.bf16.f32 %rs7, %f93;}

	// end inline asm
	// begin inline asm
	{ mul.bf16 %rs8,%rs2,%rs7; }

	// end inline asm
	// begin inline asm
	{ sub.bf16 %rs11,%rs4,%rs8; }

	// end inline asm
	st.global.u16 	[%rd2], %rs11;
	// begin inline asm
	{ mul.bf16 %rs14,%rs2,%rs3; }

	// end inline asm
	// begin inline asm
	{ mul.bf16 %rs17,%rs1,%rs7; }

	// end inline asm
	// begin inline asm
	{ add.bf16 %rs20,%rs14,%rs17; }

	// end inline asm
	st.global.u16 	[%rd3], %rs20;
$L__BB0_18:
	ret;

}
	// .globl	rope_f16
.visible .entry rope_f16(
	.param .u64 .ptr .align 1 rope_f16_param_0,
	.param .u32 rope_f16_param_1,
	.param .f32 rope_f16_param_2,
	.param .u32 rope_f16_param_3,
	.param .u32 rope_f16_param_4,
	.param .u32 rope_f16_param_5
)
{
	.local .align 4 .b8 	__local_depot1[28];
	.reg .b64 	%SP;
	.reg .b64 	%SPL;
	.reg .pred 	%p<36>;
	.reg .b16 	%rs<23>;
	.reg .b32 	%r<83>;
	.reg .b32 	%f<110>;
	.reg .b64 	%rd<27>;
	.reg .b64 	%fd<3>;

	mov.u64 	%SPL, __local_depot1;
	ld.param.u64 	%rd11, [rope_f16_param_0];
	ld.param.u32 	%r20, [rope_f16_param_1];
	ld.param.f32 	%f16, [rope_f16_param_2];
	ld.param.u32 	%r23, [rope_f16_param_3];
	ld.param.u32 	%r24, [rope_f16_param_4];
	ld.param.u32 	%r22, [rope_f16_param_5];
	add.u64 	%rd1, %SPL, 0;
	mov.u32 	%r25, %ctaid.x;
	mov.u32 	%r26, %ntid.x;
	mov.u32 	%r27, %tid.x;
	mad.lo.s32 	%r1, %r25, %r26, %r27;
	mov.u32 	%r28, %ctaid.y;
	mov.u32 	%r29, %ntid.y;
	mov.u32 	%r30, %tid.y;
	mad.lo.s32 	%r31, %r28, %r29, %r30;
	mov.u32 	%r32, %ctaid.z;
	mov.u32 	%r33, %ntid.z;
	mov.u32 	%r34, %tid.z;
	mad.lo.s32 	%r35, %r32, %r33, %r34;
	setp.ge.s32 	%p1, %r1, %r23;
	setp.ge.s32 	%p2, %r31, %r24;
	or.pred  	%p3, %p1, %p2;
	shr.u32 	%r36, %r22, 31;
	add.s32 	%r37, %r22, %r36;
	shr.s32 	%r38, %r37, 1;
	setp.ge.s32 	%p4, %r35, %r38;
	or.pred  	%p5, %p3, %p4;
	mov.f32 	%f108, 0f3F800000;
	@%p5 bra 	$L__BB1_18;
	cvta.to.global.u64 	%rd13, %rd11;
	add.s32 	%r5, %r20, %r1;
	mad.lo.s32 	%r39, %r24, %r1, %r31;
	mad.lo.s32 	%r40, %r39, %r22, %r35;
	mul.wide.s32 	%rd14, %r40, 2;
	add.s64 	%rd2, %rd13, %rd14;
	ld.global.u16 	%rs1, [%rd2];
	mul.wide.s32 	%rd15, %r38, 2;
	add.s64 	%rd3, %rd2, %rd15;
	ld.global.u16 	%rs2, [%rd3];
	shl.b32 	%r41, %r35, 1;
	cvt.rn.f32.u32 	%f18, %r41;
	cvt.rn.f32.s32 	%f19, %r22;
	div.rn.f32 	%f20, %f18, %f19;
	mul.f32 	%f21, %f20, 0f3F000000;
	cvt.rzi.f32.f32 	%f22, %f21;
	add.f32 	%f23, %f22, %f22;
	sub.f32 	%f24, %f20, %f23;
	abs.f32 	%f2, %f24;
	abs.f32 	%f3, %f16;
	setp.lt.f32 	%p6, %f3, 0f00800000;
	mul.f32 	%f25, %f3, 0f4B800000;
	selp.f32 	%f26, %f25, %f3, %p6;
	selp.f32 	%f27, 0fC1C00000, 0f00000000, %p6;
	mov.b32 	%r42, %f26;
	add.s32 	%r43, %r42, -1060439283;
	and.b32  	%r44, %r43, -8388608;
	sub.s32 	%r45, %r42, %r44;
	mov.b32 	%f28, %r45;
	cvt.rn.f32.s32 	%f29, %r44;
	fma.rn.f32 	%f30, %f29, 0f34000000, %f27;
	add.f32 	%f31, %f28, 0fBF800000;
	add.f32 	%f32, %f28, 0f3F800000;
	rcp.approx.ftz.f32 	%f33, %f32;
	add.f32 	%f34, %f31, %f31;
	mul.f32 	%f35, %f34, %f33;
	mul.f32 	%f36, %f35, %f35;
	sub.f32 	%f37, %f31, %f35;
	add.f32 	%f38, %f37, %f37;
	neg.f32 	%f39, %f35;
	fma.rn.f32 	%f40, %f39, %f31, %f38;
	mul.rn.f32 	%f41, %f33, %f40;
	fma.rn.f32 	%f42, %f36, 0f3A2C32E4, 0f3B52E7DB;
	fma.rn.f32 	%f43, %f42, %f36, 0f3C93BB73;
	fma.rn.f32 	%f44, %f43, %f36, 0f3DF6384F;
	mul.rn.f32 	%f45, %f44, %f36;
	fma.rn.f32 	%f46, %f35, 0f3FB8AA3B, %f30;
	sub.f32 	%f47, %f30, %f46;
	fma.rn.f32 	%f48, %f35, 0f3FB8AA3B, %f47;
	fma.rn.f32 	%f49, %f41, 0f3FB8AA3B, %f48;
	fma.rn.f32 	%f50, %f35, 0f32A55E34, %f49;
	mul.f32 	%f51, %f45, 0f40400000;
	fma.rn.f32 	%f52, %f51, %f41, %f50;
	fma.rn.f32 	%f53, %f45, %f35, %f52;
	add.rn.f32 	%f54, %f46, %f53;
	neg.f32 	%f55, %f46;
	add.rn.f32 	%f56, %f54, %f55;
	neg.f32 	%f57, %f56;
	add.rn.f32 	%f58, %f53, %f57;
	mul.rn.f32 	%f59, %f54, %f20;
	neg.f32 	%f60, %f59;
	fma.rn.f32 	%f61, %f54, %f20, %f60;
	fma.rn.f32 	%f62, %f58, %f20, %f61;
	cvt.rni.f32.f32 	%f63, %f59;
	sub.f32 	%f64, %f59, %f63;
	add.f32 	%f65, %f64, %f62;
	fma.rn.f32 	%f66, %f65, 0f391FCB8E, 0f3AAF85ED;
	fma.rn.f32 	%f67, %f66, %f65, 0f3C1D9856;
	fma.rn.f32 	%f68, %f67, %f65, 0f3D6357BB;
	fma.rn.f32 	%f69, %f68, %f65, 0f3E75FDEC;
	fma.rn.f32 	%f70, %f69, %f65, 0f3F317218;
	fma.rn.f32 	%f71, %f70, %f65, 0f3F800000;
	cvt.rzi.s32.f32 	%r46, %f63;
	setp.gt.f32 	%p7, %f63, 0f00000000;
	selp.b32 	%r47, 0, -2097152000, %p7;
	add.s32 	%r48, %r47, 2130706432;
	mov.b32 	%f72, %r48;
	mul.f32 	%f73, %f71, %f72;
	shl.b32 	%r49, %r46, 23;
	sub.s32 	%r50, %r49, %r47;
	mov.b32 	%f74, %r50;
	mul.f32 	%f75, %f73, %f74;
	abs.f32 	%f76, %f59;
	setp.gt.f32 	%p8, %f76, 0f43180000;
	setp.lt.f32 	%p9, %f59, 0f00000000;
	selp.f32 	%f77, 0f00000000, 0f7F800000, %p9;
	selp.f32 	%f4, %f77, %f75, %p8;
	setp.eq.f32 	%p10, %f16, 0f3F800000;
	setp.eq.f32 	%p11, %f20, 0f00000000;
	or.pred  	%p12, %p10, %p11;
	@%p12 bra 	$L__BB1_9;
	setp.num.f32 	%p13, %f3, %f3;
	abs.f32 	%f78, %f20;
	setp.num.f32 	%p14, %f78, %f78;
	and.pred  	%p15, %p13, %p14;
	@%p15 bra 	$L__BB1_4;
	add.rn.f32 	%f108, %f16, %f20;
	bra.uni 	$L__BB1_9;
$L__BB1_4:
	setp.neu.f32 	%p16, %f16, 0f00000000;
	setp.neu.f32 	%p17, %f3, 0f7F800000;
	and.pred  	%p18, %p16, %p17;
	@%p18 bra 	$L__BB1_6;
	setp.neu.f32 	%p25, %f2, 0f3F800000;
	add.f32 	%f83, %f16, %f16;
	mov.b32 	%r51, %f83;
	setp.lt.f32 	%p26, %f20, 0f00000000;
	xor.b32  	%r52, %r51, 2139095040;
	selp.b32 	%r53, %r52, %r51, %p26;
	and.b32  	%r54, %r53, 2147483647;
	selp.b32 	%r55, %r54, %r53, %p25;
	mov.b32 	%f108, %r55;
	bra.uni 	$L__BB1_9;
$L__BB1_6:
	setp.eq.f32 	%p19, %f16, 0fBF800000;
	setp.eq.f32 	%p20, %f78, 0f7F800000;
	and.pred  	%p21, %p19, %p20;
	@%p21 bra 	$L__BB1_9;
	setp.geu.f32 	%p22, %f16, 0f00000000;
	mov.f32 	%f108, %f4;
	@%p22 bra 	$L__BB1_9;
	setp.neu.f32 	%p23, %f2, 0f3F800000;
	neg.f32 	%f80, %f4;
	selp.f32 	%f81, %f4, %f80, %p23;
	cvt.rmi.f32.f32 	%f82, %f20;
	setp.neu.f32 	%p24, %f20, %f82;
	selp.f32 	%f108, 0f7FFFFFFF, %f81, %p24;
$L__BB1_9:
	cvt.rn.f32.s32 	%f84, %r5;
	div.rn.f32 	%f10, %f84, %f108;
	mul.f32 	%f85, %f10, 0f3F22F983;
	cvt.rni.s32.f32 	%r82, %f85;
	cvt.rn.f32.s32 	%f86, %r82;
	fma.rn.f32 	%f87, %f86, 0fBFC90FDA, %f10;
	fma.rn.f32 	%f88, %f86, 0fB3A22168, %f87;
	fma.rn.f32 	%f109, %f86, 0fA7C234C5, %f88;
	abs.f32 	%f12, %f10;
	setp.ltu.f32 	%p27, %f12, 0f47CE4780;
	@%p27 bra 	$L__BB1_17;
	setp.neu.f32 	%p28, %f12, 0f7F800000;
	@%p28 bra 	$L__BB1_12;
	mov.f32 	%f91, 0f00000000;
	mul.rn.f32 	%f109, %f10, %f91;
	mov.b32 	%r82, 0;
	bra.uni 	$L__BB1_17;
$L__BB1_12:
	mov.b32 	%r7, %f10;
	shl.b32 	%r57, %r7, 8;
	or.b32  	%r8, %r57, -2147483648;
	mov.b64 	%rd26, 0;
	mov.b32 	%r79, 0;
	mov.u64 	%rd24, __cudart_i2opi_f;
	mov.u64 	%rd25, %rd1;
$L__BB1_13:
	.pragma "nounroll";
	ld.global.nc.u32 	%r58, [%rd24];
	mad.wide.u32 	%rd18, %r58, %r8, %rd26;
	shr.u64 	%rd26, %rd18, 32;
	st.local.u32 	[%rd25], %rd18;
	add.s32 	%r79, %r79, 1;
	add.s64 	%rd25, %rd25, 4;
	add.s64 	%rd24, %rd24, 4;
	setp.ne.s32 	%p29, %r79, 6;
	@%p29 bra 	$L__BB1_13;
	shr.u32 	%r59, %r7, 23;
	st.local.u32 	[%rd1+24], %rd26;
	and.b32  	%r11, %r59, 31;
	and.b32  	%r60, %r59, 224;
	add.s32 	%r61, %r60, -128;
	shr.u32 	%r62, %r61, 5;
	mul.wide.u32 	%rd19, %r62, 4;
	sub.s64 	%rd10, %rd1, %rd19;
	ld.local.u32 	%r80, [%rd10+24];
	ld.local.u32 	%r81, [%rd10+20];
	setp.eq.s32 	%p30, %r11, 0;
	@%p30 bra 	$L__BB1_16;
	shf.l.wrap.b32 	%r80, %r81, %r80, %r11;
	ld.local.u32 	%r63, [%rd10+16];
	shf.l.wrap.b32 	%r81, %r63, %r81, %r11;
$L__BB1_16:
	shr.u32 	%r64, %r80, 30;
	shf.l.wrap.b32 	%r65, %r81, %r80, 2;
	shl.b32 	%r66, %r81, 2;
	shr.u32 	%r67, %r65, 31;
	add.s32 	%r68, %r67, %r64;
	neg.s32 	%r69, %r68;
	setp.lt.s32 	%p31, %r7, 0;
	selp.b32 	%r82, %r69, %r68, %p31;
	xor.b32  	%r70, %r65, %r7;
	shr.s32 	%r71, %r65, 31;
	xor.b32  	%r72, %r71, %r65;
	xor.b32  	%r73, %r71, %r66;
	cvt.u64.u32 	%rd20, %r72;
	shl.b64 	%rd21, %rd20, 32;
	cvt.u64.u32 	%rd22, %r73;
	or.b64  	%rd23, %rd21, %rd22;
	cvt.rn.f64.s64 	%fd1, %rd23;
	mul.f64 	%fd2, %fd1, 0d3BF921FB54442D19;
	cvt.rn.f32.f64 	%f89, %fd2;
	neg.f32 	%f90, %f89;
	setp.lt.s32 	%p32, %r70, 0;
	selp.f32 	%f109, %f90, %f89, %p32;
$L__BB1_17:
	mul.f32 	%f94, %f109, %f109;
	fma.rn.f32 	%f95, %f94, 0f37CBAC00, 0fBAB607ED;
	fma.rn.f32 	%f96, %f95, %f94, 0f3D2AAABB;
	fma.rn.f32 	%f97, %f96, %f94, 0fBEFFFFFF;
	fma.rn.f32 	%f98, %f97, %f94, 0f3F800000;
	fma.rn.f32 	%f99, %f94, %f109, 0f00000000;
	fma.rn.f32 	%f100, %f94, 0fB94D4153, 0f3C0885E4;
	fma.rn.f32 	%f101, %f100, %f94, 0fBE2AAAA8;
	fma.rn.f32 	%f102, %f101, %f99, %f109;
	and.b32  	%r75, %r82, 1;
	setp.eq.b32 	%p33, %r75, 1;
	selp.f32 	%f103, %f98, %f102, %p33;
	selp.f32 	%f104, %f102, %f98, %p33;
	and.b32  	%r76, %r82, 2;
	setp.eq.s32 	%p34, %r76, 0;
	neg.f32 	%f105, %f103;
	selp.f32 	%f93, %f103, %f105, %p34;
	add.s32 	%r77, %r82, 1;
	and.b32  	%r78, %r77, 2;
	setp.eq.s32 	%p35, %r78, 0;
	neg.f32 	%f106, %f104;
	selp.f32 	%f92, %f104, %f106, %p35;
	// begin inline asm
	{  cvt.rn.f16.f32 %rs3, %f92;}

	// end inline asm
	// begin inline asm
	{mul.f16 %rs4,%rs1,%rs3;
}
	// end inline asm
	// begin inline asm
	{  cvt.rn.f16.f32 %rs7, %f93;}

	// end inline asm
	// begin inline asm
	{mul.f16 %rs8,%rs2,%rs7;
}
	// end inline asm
	// begin inline asm
	{sub.f16 %rs11,%rs4,%rs8;
}
	// end inline asm
	st.global.u16 	[%rd2], %rs11;
	// begin inline asm
	{mul.f16 %rs14,%rs2,%rs3;
}
	// end inline asm
	// begin inline asm
	{mul.f16 %rs17,%rs1,%rs7;
}
	// end inline asm
	// begin inline asm
	{add.f16 %rs20,%rs14,%rs17;
}
	// end inline asm
	st.global.u16 	[%rd3], %rs20;
$L__BB1_18:
	ret;

}
	// .globl	rope_f32
.visible .entry rope_f32(
	.param .u64 .ptr .align 1 rope_f32_param_0,
	.param .u32 rope_f32_param_1,
	.param .f32 rope_f32_param_2,
	.param .u32 rope_f32_param_3,
	.param .u32 rope_f32_param_4,
	.param .u32 rope_f32_param_5
)
{
	.local .align 4 .b8 	__local_depot2[28];
	.reg .b64 	%SP;
	.reg .b64 	%SPL;
	.reg .pred 	%p<36>;
	.reg .b32 	%r<83>;
	.reg .b32 	%f<117>;
	.reg .b64 	%rd<27>;
	.reg .b64 	%fd<3>;

	mov.u64 	%SPL, __local_depot2;
	ld.param.u64 	%rd11, [rope_f32_param_0];
	ld.param.u32 	%r20, [rope_f32_param_1];
	ld.param.f32 	%f18, [rope_f32_param_2];
	ld.param.u32 	%r23, [rope_f32_param_3];
	ld.param.u32 	%r24, [rope_f32_param_4];
	ld.param.u32 	%r22, [rope_f32_param_5];
	add.u64 	%rd1, %SPL, 0;
	mov.u32 	%r25, %ctaid.x;
	mov.u32 	%r26, %ntid.x;
	mov.u32 	%r27, %tid.x;
	mad.lo.s32 	%r1, %r25, %r26, %r27;
	mov.u32 	%r28, %ctaid.y;
	mov.u32 	%r29, %ntid.y;
	mov.u32 	%r30, %tid.y;
	mad.lo.s32 	%r31, %r28, %r29, %r30;
	mov.u32 	%r32, %ctaid.z;
	mov.u32 	%r33, %ntid.z;
	mov.u32 	%r34, %tid.z;
	mad.lo.s32 	%r35, %r32, %r33, %r34;
	setp.ge.s32 	%p1, %r1, %r23;
	setp.ge.s32 	%p2, %r31, %r24;
	or.pred  	%p3, %p1, %p2;
	shr.u32 	%r36, %r22, 31;
	add.s32 	%r37, %r22, %r36;
	shr.s32 	%r38, %r37, 1;
	setp.ge.s32 	%p4, %r35, %r38;
	or.pred  	%p5, %p3, %p4;
	mov.f32 	%f115, 0f3F800000;
	@%p5 bra 	$L__BB2_18;
	cvta.to.global.u64 	%rd13, %rd11;
	add.s32 	%r5, %r20, %r1;
	mad.lo.s32 	%r39, %r24, %r1, %r31;
	mad.lo.s32 	%r40, %r39, %r22, %r35;
	mul.wide.s32 	%rd14, %r40, 4;
	add.s64 	%rd2, %rd13, %rd14;
	ld.global.f32 	%f1, [%rd2];
	mul.wide.s32 	%rd15, %r38, 4;
	add.s64 	%rd3, %rd2, %rd15;
	ld.global.f32 	%f2, [%rd3];
	shl.b32 	%r41, %r35, 1;
	cvt.rn.f32.u32 	%f20, %r41;
	cvt.rn.f32.s32 	%f21, %r22;
	div.rn.f32 	%f22, %f20, %f21;
	mul.f32 	%f23, %f22, 0f3F000000;
	cvt.rzi.f32.f32 	%f24, %f23;
	add.f32 	%f25, %f24, %f24;
	sub.f32 	%f26, %f22, %f25;
	abs.f32 	%f4, %f26;
	abs.f32 	%f5, %f18;
	setp.lt.f32 	%p6, %f5, 0f00800000;
	mul.f32 	%f27, %f5, 0f4B800000;
	selp.f32 	%f28, %f27, %f5, %p6;
	selp.f32 	%f29, 0fC1C00000, 0f00000000, %p6;
	mov.b32 	%r42, %f28;
	add.s32 	%r43, %r42, -1060439283;
	and.b32  	%r44, %r43, -8388608;
	sub.s32 	%r45, %r42, %r44;
	mov.b32 	%f30, %r45;
	cvt.rn.f32.s32 	%f31, %r44;
	fma.rn.f32 	%f32, %f31, 0f34000000, %f29;
	add.f32 	%f33, %f30, 0fBF800000;
	add.f32 	%f34, %f30, 0f3F800000;
	rcp.approx.ftz.f32 	%f35, %f34;
	add.f32 	%f36, %f33, %f33;
	mul.f32 	%f37, %f36, %f35;
	mul.f32 	%f38, %f37, %f37;
	sub.f32 	%f39, %f33, %f37;
	add.f32 	%f40, %f39, %f39;
	neg.f32 	%f41, %f37;
	fma.rn.f32 	%f42, %f41, %f33, %f40;
	mul.rn.f32 	%f43, %f35, %f42;
	fma.rn.f32 	%f44, %f38, 0f3A2C32E4, 0f3B52E7DB;
	fma.rn.f32 	%f45, %f44, %f38, 0f3C93BB73;
	fma.rn.f32 	%f46, %f45, %f38, 0f3DF6384F;
	mul.rn.f32 	%f47, %f46, %f38;
	fma.rn.f32 	%f48, %f37, 0f3FB8AA3B, %f32;
	sub.f32 	%f49, %f32, %f48;
	fma.rn.f32 	%f50, %f37, 0f3FB8AA3B, %f49;
	fma.rn.f32 	%f51, %f43, 0f3FB8AA3B, %f50;
	fma.rn.f32 	%f52, %f37, 0f32A55E34, %f51;
	mul.f32 	%f53, %f47, 0f40400000;
	fma.rn.f32 	%f54, %f53, %f43, %f52;
	fma.rn.f32 	%f55, %f47, %f37, %f54;
	add.rn.f32 	%f56, %f48, %f55;
	neg.f32 	%f57, %f48;
	add.rn.f32 	%f58, %f56, %f57;
	neg.f32 	%f59, %f58;
	add.rn.f32 	%f60, %f55, %f59;
	mul.rn.f32 	%f61, %f56, %f22;
	neg.f32 	%f62, %f61;
	fma.rn.f32 	%f63, %f56, %f22, %f62;
	fma.rn.f32 	%f64, %f60, %f22, %f63;
	cvt.rni.f32.f32 	%f65, %f61;
	sub.f32 	%f66, %f61, %f65;
	add.f32 	%f67, %f66, %f64;
	fma.rn.f32 	%f68, %f67, 0f391FCB8E, 0f3AAF85ED;
	fma.rn.f32 	%f69, %f68, %f67, 0f3C1D9856;
	fma.rn.f32 	%f70, %f69, %f67, 0f3D6357BB;
	fma.rn.f32 	%f71, %f70, %f67, 0f3E75FDEC;
	fma.rn.f32 	%f72, %f71, %f67, 0f3F317218;
	fma.rn.f32 	%f73, %f72, %f67, 0f3F800000;
	cvt.rzi.s32.f32 	%r46, %f65;
	setp.gt.f32 	%p7, %f65, 0f00000000;
	selp.b32 	%r47, 0, -2097152000, %p7;
	add.s32 	%r48, %r47, 2130706432;
	mov.b32 	%f74, %r48;
	mul.f32 	%f75, %f73, %f74;
	shl.b32 	%r49, %r46, 23;
	sub.s32 	%r50, %r49, %r47;
	mov.b32 	%f76, %r50;
	mul.f32 	%f77, %f75, %f76;
	abs.f32 	%f78, %f61;
	setp.gt.f32 	%p8, %f78, 0f43180000;
	setp.lt.f32 	%p9, %f61, 0f00000000;
	selp.f32 	%f79, 0f00000000, 0f7F800000, %p9;
	selp.f32 	%f6, %f79, %f77, %p8;
	setp.eq.f32 	%p10, %f18, 0f3F800000;
	setp.eq.f32 	%p11, %f22, 0f00000000;
	or.pred  	%p12, %p10, %p11;
	@%p12 bra 	$L__BB2_9;
	setp.num.f32 	%p13, %f5, %f5;
	abs.f32 	%f80, %f22;
	setp.num.f32 	%p14, %f80, %f80;
	and.pred  	%p15, %p13, %p14;
	@%p15 bra 	$L__BB2_4;
	add.rn.f32 	%f115, %f18, %f22;
	bra.uni 	$L__BB2_9;
$L__BB2_4:
	setp.neu.f32 	%p16, %f18, 0f00000000;
	setp.neu.f32 	%p17, %f5, 0f7F800000;
	and.pred  	%p18, %p16, %p17;
	@%p18 bra 	$L__BB2_6;
	setp.neu.f32 	%p25, %f4, 0f3F800000;
	add.f32 	%f85, %f18, %f18;
	mov.b32 	%r51, %f85;
	setp.lt.f32 	%p26, %f22, 0f00000000;
	xor.b32  	%r52, %r51, 2139095040;
	selp.b32 	%r53, %r52, %r51, %p26;
	and.b32  	%r54, %r53, 2147483647;
	selp.b32 	%r55, %r54, %r53, %p25;
	mov.b32 	%f115, %r55;
	bra.uni 	$L__BB2_9;
$L__BB2_6:
	setp.eq.f32 	%p19, %f18, 0fBF800000;
	setp.eq.f32 	%p20, %f80, 0f7F800000;
	and.pred  	%p21, %p19, %p20;
	@%p21 bra 	$L__BB2_9;
	setp.geu.f32 	%p22, %f18, 0f00000000;
	mov.f32 	%f115, %f6;
	@%p22 bra 	$L__BB2_9;
	setp.neu.f32 	%p23, %f4, 0f3F800000;
	neg.f32 	%f82, %f6;
	selp.f32 	%f83, %f6, %f82, %p23;
	cvt.rmi.f32.f32 	%f84, %f22;
	setp.neu.f32 	%p24, %f22, %f84;
	selp.f32 	%f115, 0f7FFFFFFF, %f83, %p24;
$L__BB2_9:
	cvt.rn.f32.s32 	%f86, %r5;
	div.rn.f32 	%f12, %f86, %f115;
	mul.f32 	%f87, %f12, 0f3F22F983;
	cvt.rni.s32.f32 	%r82, %f87;
	cvt.rn.f32.s32 	%f88, %r82;
	fma.rn.f32 	%f89, %f88, 0fBFC90FDA, %f12;
	fma.rn.f32 	%f90, %f88, 0fB3A22168, %f89;
	fma.rn.f32 	%f116, %f88, 0fA7C234C5, %f90;
	abs.f32 	%f14, %f12;
	setp.ltu.f32 	%p27, %f14, 0f47CE4780;
	@%p27 bra 	$L__BB2_17;
	setp.neu.f32 	%p28, %f14, 0f7F800000;
	@%p28 bra 	$L__BB2_12;
	mov.f32 	%f93, 0f00000000;
	mul.rn.f32 	%f116, %f12, %f93;
	mov.b32 	%r82, 0;
	bra.uni 	$L__BB2_17;
$L__BB2_12:
	mov.b32 	%r7, %f12;
	shl.b32 	%r57, %r7, 8;
	or.b32  	%r8, %r57, -2147483648;
	mov.b64 	%rd26, 0;
	mov.b32 	%r79, 0;
	mov.u64 	%rd24, __cudart_i2opi_f;
	mov.u64 	%rd25, %rd1;
$L__BB2_13:
	.pragma "nounroll";
	ld.global.nc.u32 	%r58, [%rd24];
	mad.wide.u32 	%rd18, %r58, %r8, %rd26;
	shr.u64 	%rd26, %rd18, 32;
	st.local.u32 	[%rd25], %rd18;
	add.s32 	%r79, %r79, 1;
	add.s64 	%rd25, %rd25, 4;
	add.s64 	%rd24, %rd24, 4;
	setp.ne.s32 	%p29, %r79, 6;
	@%p29 bra 	$L__BB2_13;
	shr.u32 	%r59, %r7, 23;
	st.local.u32 	[%rd1+24], %rd26;
	and.b32  	%r11, %r59, 31;
	and.b32  	%r60, %r59, 224;
	add.s32 	%r61, %r60, -128;
	shr.u32 	%r62, %r61, 5;
	mul.wide.u32 	%rd19, %r62, 4;
	sub.s64 	%rd10, %rd1, %rd19;
	ld.local.u32 	%r80, [%rd10+24];
	ld.local.u32 	%r81, [%rd10+20];
	setp.eq.s32 	%p30, %r11, 0;
	@%p30 bra 	$L__BB2_16;
	shf.l.wrap.b32 	%r80, %r81, %r80, %r11;
	ld.local.u32 	%r63, [%rd10+16];
	shf.l.wrap.b32 	%r81, %r63, %r81, %r11;
$L__BB2_16:
	shr.u32 	%r64, %r80, 30;
	shf.l.wrap.b32 	%r65, %r81, %r80, 2;
	shl.b32 	%r66, %r81, 2;
	shr.u32 	%r67, %r65, 31;
	add.s32 	%r68, %r67, %r64;
	neg.s32 	%r69, %r68;
	setp.lt.s32 	%p31, %r7, 0;
	selp.b32 	%r82, %r69, %r68, %p31;
	xor.b32  	%r70, %r65, %r7;
	shr.s32 	%r71, %r65, 31;
	xor.b32  	%r72, %r71, %r65;
	xor.b32  	%r73, %r71, %r66;
	cvt.u64.u32 	%rd20, %r72;
	shl.b64 	%rd21, %rd20, 32;
	cvt.u64.u32 	%rd22, %r73;
	or.b64  	%rd23, %rd21, %rd22;
	cvt.rn.f64.s64 	%fd1, %rd23;
	mul.f64 	%fd2, %fd1, 0d3BF921FB54442D19;
	cvt.rn.f32.f64 	%f91, %fd2;
	neg.f32 	%f92, %f91;
	setp.lt.s32 	%p32, %r70, 0;
	selp.f32 	%f116, %f92, %f91, %p32;
$L__BB2_17:
	mul.f32 	%f94, %f116, %f116;
	fma.rn.f32 	%f95, %f94, 0f37CBAC00, 0fBAB607ED;
	fma.rn.f32 	%f96, %f95, %f94, 0f3D2AAABB;
	fma.rn.f32 	%f97, %f96, %f94, 0fBEFFFFFF;
	fma.rn.f32 	%f98, %f97, %f94, 0f3F800000;
	fma.rn.f32 	%f99, %f94, %f116, 0f00000000;
	fma.rn.f32 	%f100, %f94, 0fB94D4153, 0f3C0885E4;
	fma.rn.f32 	%f101, %f100, %f94, 0fBE2AAAA8;
	fma.rn.f32 	%f102, %f101, %f99, %f116;
	and.b32  	%r75, %r82, 1;
	setp.eq.b32 	%p33, %r75, 1;
	selp.f32 	%f103, %f98, %f102, %p33;
	selp.f32 	%f104, %f102, %f98, %p33;
	and.b32  	%r76, %r82, 2;
	setp.eq.s32 	%p34, %r76, 0;
	neg.f32 	%f105, %f103;
	selp.f32 	%f106, %f103, %f105, %p34;
	add.s32 	%r77, %r82, 1;
	and.b32  	%r78, %r77, 2;
	setp.eq.s32 	%p35, %r78, 0;
	neg.f32 	%f107, %f104;
	selp.f32 	%f108, %f104, %f107, %p35;
	mul.f32 	%f109, %f1, %f108;
	mul.f32 	%f110, %f2, %f106;
	sub.f32 	%f111, %f109, %f110;
	st.global.f32 	[%rd2], %f111;
	mul.f32 	%f112, %f1, %f106;
	fma.rn.f32 	%f113, %f2, %f108, %f112;
	st.global.f32 	[%rd3], %f113;
$L__BB2_18:
	ret;

}
	// .globl	rope_f64
.visible .entry rope_f64(
	.param .u64 .ptr .align 1 rope_f64_param_0,
	.param .u32 rope_f64_param_1,
	.param .f32 rope_f64_param_2,
	.param .u32 rope_f64_param_3,
	.param .u32 rope_f64_param_4,
	.param .u32 rope_f64_param_5
)
{
	.local .align 4 .b8 	__local_depot3[28];
	.reg .b64 	%SP;
	.reg .b64 	%SPL;
	.reg .pred 	%p<36>;
	.reg .b32 	%r<83>;
	.reg .b32 	%f<110>;
	.reg .b64 	%rd<27>;
	.reg .b64 	%fd<12>;

	mov.u64 	%SPL, __local_depot3;
	ld.param.u64 	%rd11, [rope_f64_param_0];
	ld.param.u32 	%r20, [rope_f64_param_1];
	ld.param.f32 	%f16, [rope_f64_param_2];
	ld.param.u32 	%r23, [rope_f64_param_3];
	ld.param.u32 	%r24, [rope_f64_param_4];
	ld.param.u32 	%r22, [rope_f64_param_5];
	add.u64 	%rd1, %SPL, 0;
	mov.u32 	%r25, %ctaid.x;
	mov.u32 	%r26, %ntid.x;
	mov.u32 	%r27, %tid.x;
	mad.lo.s32 	%r1, %r25, %r26, %r27;
	mov.u32 	%r28, %ctaid.y;
	mov.u32 	%r29, %ntid.y;
	mov.u32 	%r30, %tid.y;
	mad.lo.s32 	%r31, %r28, %r29, %r30;
	mov.u32 	%r32, %ctaid.z;
	mov.u32 	%r33, %ntid.z;
	mov.u32 	%r34, %tid.z;
	mad.lo.s32 	%r35, %r32, %r33, %r34;
	setp.ge.s32 	%p1, %r1, %r23;
	setp.ge.s32 	%p2, %r31, %r24;
	or.pred  	%p3, %p1, %p2;
	shr.u32 	%r36, %r22, 31;
	add.s32 	%r37, %r22, %r36;
	shr.s32 	%r38, %r37, 1;
	setp.ge.s32 	%p4, %r35, %r38;
	or.pred  	%p5, %p3, %p4;
	mov.f32 	%f108, 0f3F800000;
	@%p5 bra 	$L__BB3_18;
	cvta.to.global.u64 	%rd13, %rd11;
	add.s32 	%r5, %r20, %r1;
	mad.lo.s32 	%r39, %r24, %r1, %r31;
	mad.lo.s32 	%r40, %r39, %r22, %r35;
	mul.wide.s32 	%rd14, %r40, 8;
	add.s64 	%rd2, %rd13, %rd14;
	ld.global.f64 	%fd1, [%rd2];
	mul.wide.s32 	%rd15, %r38, 8;
	add.s64 	%rd3, %rd2, %rd15;
	ld.global.f64 	%fd2, [%rd3];
	shl.b32 	%r41, %r35, 1;
	cvt.rn.f32.u32 	%f18, %r41;
	cvt.rn.f32.s32 	%f19, %r22;
	div.rn.f32 	%f20, %f18, %f19;
	mul.f32 	%f21, %f20, 0f3F000000;
	cvt.rzi.f32.f32 	%f22, %f21;
	add.f32 	%f23, %f22, %f22;
	sub.f32 	%f24, %f20, %f23;
	abs.f32 	%f2, %f24;
	abs.f32 	%f3, %f16;
	setp.lt.f32 	%p6, %f3, 0f00800000;
	mul.f32 	%f25, %f3, 0f4B800000;
	selp.f32 	%f26, %f25, %f3, %p6;
	selp.f32 	%f27, 0fC1C00000, 0f00000000, %p6;
	mov.b32 	%r42, %f26;
	add.s32 	%r43, %r42, -1060439283;
	and.b32  	%r44, %r43, -8388608;
	sub.s32 	%r45, %r42, %r44;
	mov.b32 	%f28, %r45;
	cvt.rn.f32.s32 	%f29, %r44;
	fma.rn.f32 	%f30, %f29, 0f34000000, %f27;
	add.f32 	%f31, %f28, 0fBF800000;
	add.f32 	%f32, %f28, 0f3F800000;
	rcp.approx.ftz.f32 	%f33, %f32;
	add.f32 	%f34, %f31, %f31;
	mul.f32 	%f35, %f34, %f33;
	mul.f32 	%f36, %f35, %f35;
	sub.f32 	%f37, %f31, %f35;
	add.f32 	%f38, %f37, %f37;
	neg.f32 	%f39, %f35;
	fma.rn.f32 	%f40, %f39, %f31, %f38;
	mul.rn.f32 	%f41, %f33, %f40;
	fma.rn.f32 	%f42, %f36, 0f3A2C32E4, 0f3B52E7DB;
	fma.rn.f32 	%f43, %f42, %f36, 0f3C93BB73;
	fma.rn.f32 	%f44, %f43, %f36, 0f3DF6384F;
	mul.rn.f32 	%f45, %f44, %f36;
	fma.rn.f32 	%f46, %f35, 0f3FB8AA3B, %f30;
	sub.f32 	%f47, %f30, %f46;
	fma.rn.f32 	%f48, %f35, 0f3FB8AA3B, %f47;
	fma.rn.f32 	%f49, %f41, 0f3FB8AA3B, %f48;
	fma.rn.f32 	%f50, %f35, 0f32A55E34, %f49;
	mul.f32 	%f51, %f45, 0f40400000;
	fma.rn.f32 	%f52, %f51, %f41, %f50;
	fma.rn.f32 	%f53, %f45, %f35, %f52;
	add.rn.f32 	%f54, %f46, %f53;
	neg.f32 	%f55, %f46;
	add.rn.f32 	%f56, %f54, %f55;
	neg.f32 	%f57, %f56;
	add.rn.f32 	%f58, %f53, %f57;
	mul.rn.f32 	%f59, %f54, %f20;
	neg.f32 	%f60, %f59;
	fma.rn.f32 	%f61, %f54, %f20, %f60;
	fma.rn.f32 	%f62, %f58, %f20, %f61;
	cvt.rni.f32.f32 	%f63, %f59;
	sub.f32 	%f64, %f59, %f63;
	add.f32 	%f65, %f64, %f62;
	fma.rn.f32 	%f66, %f65, 0f391FCB8E, 0f3AAF85ED;
	fma.rn.f32 	%f67, %f66, %f65, 0f3C1D9856;
	fma.rn.f32 	%f68, %f67, %f65, 0f3D6357BB;
	fma.rn.f32 	%f69, %f68, %f65, 0f3E75FDEC;
	fma.rn.f32 	%f70, %f69, %f65, 0f3F317218;
	fma.rn.f32 	%f71, %f70, %f65, 0f3F800000;
	cvt.rzi.s32.f32 	%r46, %f63;
	setp.gt.f32 	%p7, %f63, 0f00000000;
	selp.b32 	%r47, 0, -2097152000, %p7;
	add.s32 	%r48, %r47, 2130706432;
	mov.b32 	%f72, %r48;
	mul.f32 	%f73, %f71, %f72;
	shl.b32 	%r49, %r46, 23;
	sub.s32 	%r50, %r49, %r47;
	mov.b32 	%f74, %r50;
	mul.f32 	%f75, %f73, %f74;
	abs.f32 	%f76, %f59;
	setp.gt.f32 	%p8, %f76, 0f43180000;
	setp.lt.f32 	%p9, %f59, 0f00000000;
	selp.f32 	%f77, 0f00000000, 0f7F800000, %p9;
	selp.f32 	%f4, %f77, %f75, %p8;
	setp.eq.f32 	%p10, %f16, 0f3F800000;
	setp.eq.f32 	%p11, %f20, 0f00000000;
	or.pred  	%p12, %p10, %p11;
	@%p12 bra 	$L__BB3_9;
	setp.num.f32 	%p13, %f3, %f3;
	abs.f32 	%f78, %f20;
	setp.num.f32 	%p14, %f78, %f78;
	and.pred  	%p15, %p13, %p14;
	@%p15 bra 	$L__BB3_4;
	add.rn.f32 	%f108, %f16, %f20;
	bra.uni 	$L__BB3_9;
$L__BB3_4:
	setp.neu.f32 	%p16, %f16, 0f00000000;
	setp.neu.f32 	%p17, %f3, 0f7F800000;
	and.pred  	%p18, %p16, %p17;
	@%p18 bra 	$L__BB3_6;
	setp.neu.f32 	%p25, %f2, 0f3F800000;
	add.f32 	%f83, %f16, %f16;
	mov.b32 	%r51, %f83;
	setp.lt.f32 	%p26, %f20, 0f00000000;
	xor.b32  	%r52, %r51, 2139095040;
	selp.b32 	%r53, %r52, %r51, %p26;
	and.b32  	%r54, %r53, 2147483647;
	selp.b32 	%r55, %r54, %r53, %p25;
	mov.b32 	%f108, %r55;
	bra.uni 	$L__BB3_9;
$L__BB3_6:
	setp.eq.f32 	%p19, %f16, 0fBF800000;
	setp.eq.f32 	%p20, %f78, 0f7F800000;
	and.pred  	%p21, %p19, %p20;
	@%p21 bra 	$L__BB3_9;
	setp.geu.f32 	%p22, %f16, 0f00000000;
	mov.f32 	%f108, %f4;
	@%p22 bra 	$L__BB3_9;
	setp.neu.f32 	%p23, %f2, 0f3F800000;
	neg.f32 	%f80, %f4;
	selp.f32 	%f81, %f4, %f80, %p23;
	cvt.rmi.f32.f32 	%f82, %f20;
	setp.neu.f32 	%p24, %f20, %f82;
	selp.f32 	%f108, 0f7FFFFFFF, %f81, %p24;
$L__BB3_9:
	cvt.rn.f32.s32 	%f84, %r5;
	div.rn.f32 	%f10, %f84, %f108;
	mul.f32 	%f85, %f10, 0f3F22F983;
	cvt.rni.s32.f32 	%r82, %f85;
	cvt.rn.f32.s32 	%f86, %r82;
	fma.rn.f32 	%f87, %f86, 0fBFC90FDA, %f10;
	fma.rn.f32 	%f88, %f86, 0fB3A22168, %f87;
	fma.rn.f32 	%f109, %f86, 0fA7C234C5, %f88;
	abs.f32 	%f12, %f10;
	setp.ltu.f32 	%p27, %f12, 0f47CE4780;
	@%p27 bra 	$L__BB3_17;
	setp.neu.f32 	%p28, %f12, 0f7F800000;
	@%p28 bra 	$L__BB3_12;
	mov.f32 	%f91, 0f00000000;
	mul.rn.f32 	%f109, %f10, %f91;
	mov.b32 	%r82, 0;
	bra.uni 	$L__BB3_17;
$L__BB3_12:
	mov.b32 	%r7, %f10;
	shl.b32 	%r57, %r7, 8;
	or.b32  	%r8, %r57, -2147483648;
	mov.b64 	%rd26, 0;
	mov.b32 	%r79, 0;
	mov.u64 	%rd24, __cudart_i2opi_f;
	mov.u64 	%rd25, %rd1;
$L__BB3_13:
	.pragma "nounroll";
	ld.global.nc.u32 	%r58, [%rd24];
	mad.wide.u32 	%rd18, %r58, %r8, %rd26;
	shr.u64 	%rd26, %rd18, 32;
	st.local.u32 	[%rd25], %rd18;
	add.s32 	%r79, %r79, 1;
	add.s64 	%rd25, %rd25, 4;
	add.s64 	%rd24, %rd24, 4;
	setp.ne.s32 	%p29, %r79, 6;
	@%p29 bra 	$L__BB3_13;
	shr.u32 	%r59, %r7, 23;
	st.local.u32 	[%rd1+24], %rd26;
	and.b32  	%r11, %r59, 31;
	and.b32  	%r60, %r59, 224;
	add.s32 	%r61, %r60, -128;
	shr.u32 	%r62, %r61, 5;
	mul.wide.u32 	%rd19, %r62, 4;
	sub.s64 	%rd10, %rd1, %rd19;
	ld.local.u32 	%r80, [%rd10+24];
	ld.local.u32 	%r81, [%rd10+20];
	setp.eq.s32 	%p30, %r11, 0;
	@%p30 bra 	$L__BB3_16;
	shf.l.wrap.b32 	%r80, %r81, %r80, %r11;
	ld.local.u32 	%r63, [%rd10+16];
	shf.l.wrap.b32 	%r81, %r63, %r81, %r11;
$L__BB3_16:
	shr.u32 	%r64, %r80, 30;
	shf.l.wrap.b32 	%r65, %r81, %r80, 2;
	shl.b32 	%r66, %r81, 2;
	shr.u32 	%r67, %r65, 31;
	add.s32 	%r68, %r67, %r64;
	neg.s32 	%r69, %r68;
	setp.lt.s32 	%p31, %r7, 0;
	selp.b32 	%r82, %r69, %r68, %p31;
	xor.b32  	%r70, %r65, %r7;
	shr.s32 	%r71, %r65, 31;
	xor.b32  	%r72, %r71, %r65;
	xor.b32  	%r73, %r71, %r66;
	cvt.u64.u32 	%rd20, %r72;
	shl.b64 	%rd21, %rd20, 32;
	cvt.u64.u32 	%rd22, %r73;
	or.b64  	%rd23, %rd21, %rd22;
	cvt.rn.f64.s64 	%fd3, %rd23;
	mul.f64 	%fd4, %fd3, 0d3BF921FB54442D19;
	cvt.rn.f32.f64 	%f89, %fd4;
	neg.f32 	%f90, %f89;
	setp.lt.s32 	%p32, %r70, 0;
	selp.f32 	%f109, %f90, %f89, %p32;
$L__BB3_17:
	mul.f32 	%f92, %f109, %f109;
	fma.rn.f32 	%f93, %f92, 0f37CBAC00, 0fBAB607ED;
	fma.rn.f32 	%f94, %f93, %f92, 0f3D2AAABB;
	fma.rn.f32 	%f95, %f94, %f92, 0fBEFFFFFF;
	fma.rn.f32 	%f96, %f95, %f92, 0f3F800000;
	fma.rn.f32 	%f97, %f92, %f109, 0f00000000;
	fma.rn.f32 	%f98, %f92, 0fB94D4153, 0f3C0885E4;
	fma.rn.f32 	%f99, %f98, %f92, 0fBE2AAAA8;
	fma.rn.f32 	%f100, %f99, %f97, %f109;
	and.b32  	%r75, %r82, 1;
	setp.eq.b32 	%p33, %r75, 1;
	selp.f32 	%f101, %f96, %f100, %p33;
	selp.f32 	%f102, %f100, %f96, %p33;
	and.b32  	%r76, %r82, 2;
	setp.eq.s32 	%p34, %r76, 0;
	neg.f32 	%f103, %f101;
	selp.f32 	%f104, %f101, %f103, %p34;
	add.s32 	%r77, %r82, 1;
	and.b32  	%r78, %r77, 2;
	setp.eq.s32 	%p35, %r78, 0;
	neg.f32 	%f105, %f102;
	selp.f32 	%f106, %f102, %f105, %p35;
	cvt.f64.f32 	%fd5, %f106;
	mul.f64 	%fd6, %fd1, %fd5;
	cvt.f64.f32 	%fd7, %f104;
	mul.f64 	%fd8, %fd2, %fd7;
	sub.f64 	%fd9, %fd6, %fd8;
	st.global.f64 	[%rd2], %fd9;
	mul.f64 	%fd10, %fd1, %fd7;
	fma.rn.f64 	%fd11, %fd2, %fd5, %fd10;
	st.global.f64 	[%rd3], %fd11;
$L__BB3_18:
	ret;

}


// ===== COMPILED SASS (sm_100) =====

	.target	sm_100

	.elftype	@"ET_EXEC"


//--------------------- .note.nv.tkinfo           --------------------------
	.section	.note.nv.tkinfo,"",@"SHT_NOTE"
	.sectionflags	@"SHF_NOTE_NV_TKINFO"
	.tkinfo
        /*0018*/ 	.word	0x00000002
        /*0030*/ 	.string	""
        /*0030*/ 	.string	"ptxas"
        /*0030*/ 	.string	"Cuda compilation tools, release 13.0, V13.0.88"
        /*0030*/ 	.string	"Build cuda_13.0.r13.0/compiler.36424714_0"
        /*0030*/ 	.string	"-arch sm_100 -m 64 "



//--------------------- .note.nv.cuinfo           --------------------------
	.section	.note.nv.cuinfo,"",@"SHT_NOTE"
	.sectionflags	@"SHF_NOTE_NV_CUINFO"
        /*0018*/ 	.short	0x0002
        /*001a*/ 	.short	0x0064
        /*001c*/ 	.short	0x0082
	.zero		2


//--------------------- .nv.info                  --------------------------
	.section	.nv.info,"",@"SHT_CUDA_INFO"
	.align	4


	//----- nvinfo : EIATTR_REGCOUNT
	.align		4
        /*0000*/ 	.byte	0x04, 0x2f
        /*0002*/ 	.short	(.L_2 - .L_1)
	.align		4
.L_1:
        /*0004*/ 	.word	index@(rope_bf16)
        /*0008*/ 	.word	0x00000016


	//----- nvinfo : EIATTR_FRAME_SIZE
	.align		4
.L_2:
        /*000c*/ 	.byte	0x04, 0x11
        /*000e*/ 	.short	(.L_4 - .L_3)
	.align		4
.L_3:
        /*0010*/ 	.word	index@($__internal_3_$__cuda_sm3x_div_rn_noftz_f32_slowpath)
        /*0014*/ 	.word	0x00000020


	//----- nvinfo : EIATTR_FRAME_SIZE
	.align		4
.L_4:
        /*0018*/ 	.byte	0x04, 0x11
        /*001a*/ 	.short	(.L_6 - .L_5)
	.align		4
.L_5:
        /*001c*/ 	.word	index@(rope_bf16)
        /*0020*/ 	.word	0x00000020


	//----- nvinfo : EIATTR_REGCOUNT
	.align		4
.L_6:
        /*0024*/ 	.byte	0x04, 0x2f
        /*0026*/ 	.short	(.L_8 - .L_7)
	.align		4
.L_7:
        /*0028*/ 	.word	index@(rope_f16)
        /*002c*/ 	.word	0x00000016


	//----- nvinfo : EIATTR_FRAME_SIZE
	.align		4
.L_8:
        /*0030*/ 	.byte	0x04, 0x11
        /*0032*/ 	.short	(.L_10 - .L_9)
	.align		4
.L_9:
        /*0034*/ 	.word	index@($__internal_2_$__cuda_sm3x_div_rn_noftz_f32_slowpath)
        /*0038*/ 	.word	0x00000020


	//----- nvinfo : EIATTR_FRAME_SIZE
	.align		4
.L_10:
        /*003c*/ 	.byte	0x04, 0x11
        /*003e*/ 	.short	(.L_12 - .L_11)
	.align		4
.L_11:
        /*0040*/ 	.word	index@(rope_f16)
        /*0044*/ 	.word	0x00000020


	//----- nvinfo : EIATTR_REGCOUNT
	.align		4
.L_12:
        /*0048*/ 	.byte	0x04, 0x2f
        /*004a*/ 	.short	(.L_14 - .L_13)
	.align		4
.L_13:
        /*004c*/ 	.word	index@(rope_f32)
        /*0050*/ 	.word	0x00000016


	//----- nvinfo : EIATTR_FRAME_SIZE
	.align		4
.L_14:
        /*0054*/ 	.byte	0x04, 0x11
        /*0056*/ 	.short	(.L_16 - .L_15)
	.align		4
.L_15:
        /*0058*/ 	.word	index@($__internal_1_$__cuda_sm3x_div_rn_noftz_f32_slowpath)
        /*005c*/ 	.word	0x00000020


	//----- nvinfo : EIATTR_FRAME_SIZE
	.align		4
.L_16:
        /*0060*/ 	.byte	0x04, 0x11
        /*0062*/ 	.short	(.L_18 - .L_17)
	.align		4
.L_17:
        /*0064*/ 	.word	index@(rope_f32)
        /*0068*/ 	.word	0x00000020


	//----- nvinfo : EIATTR_REGCOUNT
	.align		4
.L_18:
        /*006c*/ 	.byte	0x04, 0x2f
        /*006e*/ 	.short	(.L_20 - .L_19)
	.align		4
.L_19:
        /*0070*/ 	.word	index@(rope_f64)
        /*0074*/ 	.word	0x00000018


	//----- nvinfo : EIATTR_FRAME_SIZE
	.align		4
.L_20:
        /*0078*/ 	.byte	0x04, 0x11
        /*007a*/ 	.short	(.L_22 - .L_21)
	.align		4
.L_21:
        /*007c*/ 	.word	index@($__internal_0_$__cuda_sm3x_div_rn_noftz_f32_slowpath)
        /*0080*/ 	.word	0x00000020


	//----- nvinfo : EIATTR_FRAME_SIZE
	.align		4
.L_22:
        /*0084*/ 	.byte	0x04, 0x11
        /*0086*/ 	.short	(.L_24 - .L_23)
	.align		4
.L_23:
        /*0088*/ 	.word	index@(rope_f64)
        /*008c*/ 	.word	0x00000020


	//----- nvinfo : EIATTR_MIN_STACK_SIZE
	.align		4
.L_24:
        /*0090*/ 	.byte	0x04, 0x12
        /*0092*/ 	.short	(.L_26 - .L_25)
	.align		4
.L_25:
        /*0094*/ 	.word	index@(rope_f64)
        /*0098*/ 	.word	0x00000020


	//----- nvinfo : EIATTR_MIN_STACK_SIZE
	.align		4
.L_26:
        /*009c*/ 	.byte	0x04, 0x12
        /*009e*/ 	.short	(.L_28 - .L_27)
	.align		4
.L_27:
        /*00a0*/ 	.word	index@(rope_f32)
        /*00a4*/ 	.word	0x00000020


	//----- nvinfo : EIATTR_MIN_STACK_SIZE
	.align		4
.L_28:
        /*00a8*/ 	.byte	0x04, 0x12
        /*00aa*/ 	.short	(.L_30 - .L_29)
	.align		4
.L_29:
        /*00ac*/ 	.word	index@(rope_f16)
        /*00b0*/ 	.word	0x00000020


	//----- nvinfo : EIATTR_MIN_STACK_SIZE
	.align		4
.L_30:
        /*00b4*/ 	.byte	0x04, 0x12
        /*00b6*/ 	.short	(.L_32 - .L_31)
	.align		4
.L_31:
        /*00b8*/ 	.word	index@(rope_bf16)
        /*00bc*/ 	.word	0x00000020
.L_32:


//--------------------- .nv.compat                --------------------------
	.section	.nv.compat,"",@"SHT_CUDA_COMPAT_INFO"
	.align	4
        /*0000*/ 	.byte	0x02, 0x09, 0x00, 0x00, 0x02, 0x02, 0x01, 0x00, 0x02, 0x05, 0x05, 0x00, 0x03, 0x07, 0x01, 0x01
        /*0010*/ 	.byte	0x02, 0x03, 0x00, 0x00, 0x02, 0x06, 0x01, 0x00, 0x04, 0x0b, 0x08, 0x00, 0x01, 0x00, 0x00, 0x00
        /*0020*/ 	.byte	0x00, 0x00, 0x00, 0x00


//--------------------- .nv.info.rope_f64         --------------------------
	.section	.nv.info.rope_f64,"",@"SHT_CUDA_INFO"
	.sectionflags	@""
	.align	4


	//----- nvinfo : EIATTR_CUDA_API_VERSION
	.align		4
        /*0000*/ 	.byte	0x04, 0x37
        /*0002*/ 	.short	(.L_34 - .L_33)
.L_33:
        /*0004*/ 	.word	0x00000082


	//----- nvinfo : EIATTR_KPARAM_INFO
	.align		4
.L_34:
        /*0008*/ 	.byte	0x04, 0x17
        /*000a*/ 	.short	(.L_36 - .L_35)
.L_35:
        /*000c*/ 	.word	0x00000000
        /*0010*/ 	.short	0x0005
        /*0012*/ 	.short	0x0018
        /*0014*/ 	.byte	0x00, 0xf0, 0x11, 0x00


	//----- nvinfo : EIATTR_KPARAM_INFO
	.align		4
.L_36:
        /*0018*/ 	.byte	0x04, 0x17
        /*001a*/ 	.short	(.L_38 - .L_37)
.L_37:
        /*001c*/ 	.word	0x00000000
        /*0020*/ 	.short	0x0004
        /*0022*/ 	.short	0x0014
        /*0024*/ 	.byte	0x00, 0xf0, 0x11, 0x00


	//----- nvinfo : EIATTR_KPARAM_INFO
	.align		4
.L_38:
        /*0028*/ 	.byte	0x04, 0x17
        /*002a*/ 	.short	(.L_40 - .L_39)
.L_39:
        /*002c*/ 	.word	0x00000000
        /*0030*/ 	.short	0x0003
        /*0032*/ 	.short	0x0010
        /*0034*/ 	.byte	0x00, 0xf0, 0x11, 0x00


	//----- nvinfo : EIATTR_KPARAM_INFO
	.align		4
.L_40:
        /*0038*/ 	.byte	0x04, 0x17
        /*003a*/ 	.short	(.L_42 - .L_41)
.L_41:
        /*003c*/ 	.word	0x00000000
        /*0040*/ 	.short	0x0002
        /*0042*/ 	.short	0x000c
        /*0044*/ 	.byte	0x00, 0xf0, 0x11, 0x00


	//----- nvinfo : EIATTR_KPARAM_INFO
	.align		4
.L_42:
        /*0048*/ 	.byte	0x04, 0x17
        /*004a*/ 	.short	(.L_44 - .L_43)
.L_43:
        /*004c*/ 	.word	0x00000000
        /*0050*/ 	.short	0x0001
        /*0052*/ 	.short	0x0008
        /*0054*/ 	.byte	0x00, 0xf0, 0x11, 0x00


	//----- nvinfo : EIATTR_KPARAM_INFO
	.align		4
.L_44:
        /*0058*/ 	.byte	0x04, 0x17
        /*005a*/ 	.short	(.L_46 - .L_45)
.L_45:
        /*005c*/ 	.word	0x00000000
        /*0060*/ 	.short	0x0000
        /*0062*/ 	.short	0x0000
        /*0064*/ 	.byte	0x00, 0xf5, 0x21, 0x00


	//----- nvinfo : EIATTR_SPARSE_MMA_MASK
	.align		4
.L_46:
        /*0068*/ 	.byte	0x03, 0x50
        /*006a*/ 	.short	0x0000


	//----- nvinfo : EIATTR_MAXREG_COUNT
	.align		4
        /*006c*/ 	.byte	0x03, 0x1b
        /*006e*/ 	.short	0x00ff


	//----- nvinfo : EIATTR_MERCURY_ISA_VERSION
	.align		4
        /*0070*/ 	.byte	0x03, 0x5f
        /*0072*/ 	.short	0x0101


	//----- nvinfo : EIATTR_VRC_CTA_INIT_COUNT
	.align		4
        /*0074*/ 	.byte	0x02, 0x4a
	.zero		1
	.zero		1


	//----- nvinfo : EIATTR_EXIT_INSTR_OFFSETS
	.align		4
        /*0078*/ 	.byte	0x04, 0x1c
        /*007a*/ 	.short	(.L_48 - .L_47)


	//   ....[0]....
.L_47:
        /*007c*/ 	.word	0x00000150


	//   ....[1]....
        /*0080*/ 	.word	0x00000f90


	//----- nvinfo : EIATTR_CRS_STACK_SIZE
	.align		4
.L_48:
        /*0084*/ 	.byte	0x04, 0x1e
        /*0086*/ 	.short	(.L_50 - .L_49)
.L_49:
        /*0088*/ 	.word	0x00000000


	//----- nvinfo : EIATTR_CBANK_PARAM_SIZE
	.align		4
.L_50:
        /*008c*/ 	.byte	0x03, 0x19
        /*008e*/ 	.short	0x001c


	//----- nvinfo : EIATTR_PARAM_CBANK
	.align		4
        /*0090*/ 	.byte	0x04, 0x0a
        /*0092*/ 	.short	(.L_52 - .L_51)
	.align		4
.L_51:
        /*0094*/ 	.word	index@(.nv.constant0.rope_f64)
        /*0098*/ 	.short	0x0380
        /*009a*/ 	.short	0x001c


	//----- nvinfo : EIATTR_SW_WAR
	.align		4
.L_52:
        /*009c*/ 	.byte	0x04, 0x36
        /*009e*/ 	.short	(.L_54 - .L_53)
.L_53:
        /*00a0*/ 	.word	0x00000008
.L_54:


//--------------------- .nv.info.rope_f32         --------------------------
	.section	.nv.info.rope_f32,"",@"SHT_CUDA_INFO"
	.sectionflags	@""
	.align	4


	//----- nvinfo : EIATTR_CUDA_API_VERSION
	.align		4
        /*0000*/ 	.byte	0x04, 0x37
        /*0002*/ 	.short	(.L_56 - .L_55)
.L_55:
        /*0004*/ 	.word	0x00000082


	//----- nvinfo : EIATTR_KPARAM_INFO
	.align		4
.L_56:
        /*0008*/ 	.byte	0x04, 0x17
        /*000a*/ 	.short	(.L_58 - .L_57)
.L_57:
        /*000c*/ 	.word	0x00000000
        /*0010*/ 	.short	0x0005
        /*0012*/ 	.short	0x0018
        /*0014*/ 	.byte	0x00, 0xf0, 0x11, 0x00


	//----- nvinfo : EIATTR_KPARAM_INFO
	.align		4
.L_58:
        /*0018*/ 	.byte	0x04, 0x17
        /*001a*/ 	.short	(.L_60 - .L_59)
.L_59:
        /*001c*/ 	.word	0x00000000
        /*0020*/ 	.short	0x0004
        /*0022*/ 	.short	0x0014
        /*0024*/ 	.byte	0x00, 0xf0, 0x11, 0x00


	//----- nvinfo : EIATTR_KPARAM_INFO
	.align		4
.L_60:
        /*0028*/ 	.byte	0x04, 0x17
        /*002a*/ 	.short	(.L_62 - .L_61)
.L_61:
        /*002c*/ 	.word	0x00000000
        /*0030*/ 	.short	0x0003
        /*0032*/ 	.short	0x0010
        /*0034*/ 	.byte	0x00, 0xf0, 0x11, 0x00


	//----- nvinfo : EIATTR_KPARAM_INFO
	.align		4
.L_62:
        /*0038*/ 	.byte	0x04, 0x17
        /*003a*/ 	.short	(.L_64 - .L_63)
.L_63:
        /*003c*/ 	.word	0x00000000
        /*0040*/ 	.short	0x0002
        /*0042*/ 	.short	0x000c
        /*0044*/ 	.byte	0x00, 0xf0, 0x11, 0x00


	//----- nvinfo : EIATTR_KPARAM_INFO
	.align		4
.L_64:
        /*0048*/ 	.byte	0x04, 0x17
        /*004a*/ 	.short	(.L_66 - .L_65)
.L_65:
        /*004c*/ 	.word	0x00000000
        /*0050*/ 	.short	0x0001
        /*0052*/ 	.short	0x0008
        /*0054*/ 	.byte	0x00, 0xf0, 0x11, 0x00


	//----- nvinfo : EIATTR_KPARAM_INFO
	.align		4
.L_66:
        /*0058*/ 	.byte	0x04, 0x17
        /*005a*/ 	.short	(.L_68 - .L_67)
.L_67:
        /*005c*/ 	.word	0x00000000
        /*0060*/ 	.short	0x0000
        /*0062*/ 	.short	0x0000
        /*0064*/ 	.byte	0x00, 0xf5, 0x21, 0x00


	//----- nvinfo : EIATTR_SPARSE_MMA_MASK
	.align		4
.L_68:
        /*0068*/ 	.byte	0x03, 0x50
        /*006a*/ 	.short	0x0000


	//----- nvinfo : EIATTR_MAXREG_COUNT
	.align		4
        /*006c*/ 	.byte	0x03, 0x1b
        /*006e*/ 	.short	0x00ff


	//----- nvinfo : EIATTR_MERCURY_ISA_VERSION
	.align		4
        /*0070*/ 	.byte	0x03, 0x5f
        /*0072*/ 	.short	0x0101


	//----- nvinfo : EIATTR_VRC_CTA_INIT_COUNT
	.align		4
        /*0074*/ 	.byte	0x02, 0x4a
	.zero		1
	.zero		1


	//----- nvinfo : EIATTR_EXIT_INSTR_OFFSETS
	.align		4
        /*0078*/ 	.byte	0x04, 0x1c
        /*007a*/ 	.short	(.L_70 - .L_69)


	//   ....[0]....
.L_69:
        /*007c*/ 	.word	0x00000150


	//   ....[1]....
        /*0080*/ 	.word	0x00000f70


	//----- nvinfo : EIATTR_CRS_STACK_SIZE
	.align		4
.L_70:
        /*0084*/ 	.byte	0x04, 0x1e
        /*0086*/ 	.short	(.L_72 - .L_71)
.L_71:
        /*0088*/ 	.word	0x00000000


	//----- nvinfo : EIATTR_CBANK_PARAM_SIZE
	.align		4
.L_72:
        /*008c*/ 	.byte	0x03, 0x19
        /*008e*/ 	.short	0x001c


	//----- nvinfo : EIATTR_PARAM_CBANK
	.align		4
        /*0090*/ 	.byte	0x04, 0x0a
        /*0092*/ 	.short	(.L_74 - .L_73)
	.align		4
.L_73:
        /*0094*/ 	.word	index@(.nv.constant0.rope_f32)
        /*0098*/ 	.short	0x0380
        /*009a*/ 	.short	0x001c


	//----- nvinfo : EIATTR_SW_WAR
	.align		4
.L_74:
        /*009c*/ 	.byte	0x04, 0x36
        /*009e*/ 	.short	(.L_76 - .L_75)
.L_75:
        /*00a0*/ 	.word	0x00000008
.L_76:


//--------------------- .nv.info.rope_f16         --------------------------
	.section	.nv.info.rope_f16,"",@"SHT_CUDA_INFO"
	.sectionflags	@""
	.align	4


	//----- nvinfo : EIATTR_CUDA_API_VERSION
	.align		4
        /*0000*/ 	.byte	0x04, 0x37
        /*0002*/ 	.short	(.L_78 - .L_77)
.L_77:
        /*0004*/ 	.word	0x00000082


	//----- nvinfo : EIATTR_KPARAM_INFO
	.align		4
.L_78:
        /*0008*/ 	.byte	0x04, 0x17
        /*000a*/ 	.short	(.L_80 - .L_79)
.L_79:
        /*000c*/ 	.word	0x00000000
        /*0010*/ 	.short	0x0005
        /*0012*/ 	.short	0x0018
        /*0014*/ 	.byte	0x00, 0xf0, 0x11, 0x00


	//----- nvinfo : EIATTR_KPARAM_INFO
	.align		4
.L_80:
        /*0018*/ 	.byte	0x04, 0x17
        /*001a*/ 	.short	(.L_82 - .L_81)
.L_81:
        /*001c*/ 	.word	0x00000000
        /*0020*/ 	.short	0x0004
        /*0022*/ 	.short	0x0014
        /*0024*/ 	.byte	0x00, 0xf0, 0x11, 0x00


	//----- nvinfo : EIATTR_KPARAM_INFO
	.align		4
.L_82:
        /*0028*/ 	.byte	0x04, 0x17
        /*002a*/ 	.short	(.L_84 - .L_83)
.L_83:
        /*002c*/ 	.word	0x00000000
        /*0030*/ 	.short	0x0003
        /*0032*/ 	.short	0x0010
        /*0034*/ 	.byte	0x00, 0xf0, 0x11, 0x00


	//----- nvinfo : EIATTR_KPARAM_INFO
	.align		4
.L_84:
        /*0038*/ 	.byte	0x04, 0x17
        /*003a*/ 	.short	(.L_86 - .L_85)
.L_85:
        /*003c*/ 	.word	0x00000000
        /*0040*/ 	.short	0x0002
        /*0042*/ 	.short	0x000c
        /*0044*/ 	.byte	0x00, 0xf0, 0x11, 0x00


	//----- nvinfo : EIATTR_KPARAM_INFO
	.align		4
.L_86:
        /*0048*/ 	.byte	0x04, 0x17
        /*004a*/ 	.short	(.L_88 - .L_87)
.L_87:
        /*004c*/ 	.word	0x00000000
        /*0050*/ 	.short	0x0001
        /*0052*/ 	.short	0x0008
        /*0054*/ 	.byte	0x00, 0xf0, 0x11, 0x00


	//----- nvinfo : EIATTR_KPARAM_INFO
	.align		4
.L_88:
        /*0058*/ 	.byte	0x04, 0x17
        /*005a*/ 	.short	(.L_90 - .L_89)
.L_89:
        /*005c*/ 	.word	0x00000000
        /*0060*/ 	.short	0x0000
        /*0062*/ 	.short	0x0000
        /*0064*/ 	.byte	0x00, 0xf5, 0x21, 0x00


	//----- nvinfo : EIATTR_SPARSE_MMA_MASK
	.align		4
.L_90:
        /*0068*/ 	.byte	0x03, 0x50
        /*006a*/ 	.short	0x0000


	//----- nvinfo : EIATTR_MAXREG_COUNT
	.align		4
        /*006c*/ 	.byte	0x03, 0x1b
        /*006e*/ 	.short	0x00ff


	//----- nvinfo : EIATTR_MERCURY_ISA_VERSION
	.align		4
        /*0070*/ 	.byte	0x03, 0x5f
        /*0072*/ 	.short	0x0101


	//----- nvinfo : EIATTR_VRC_CTA_INIT_COUNT
	.align		4
        /*0074*/ 	.byte	0x02, 0x4a
	.zero		1
	.zero		1


	//----- nvinfo : EIATTR_EXIT_INSTR_OFFSETS
	.align		4
        /*0078*/ 	.byte	0x04, 0x1c
        /*007a*/ 	.short	(.L_92 - .L_91)


	//   ....[0]....
.L_91:
        /*007c*/ 	.word	0x00000150


	//   ....[1]....
        /*0080*/ 	.word	0x00000f80


	//----- nvinfo : EIATTR_CRS_STACK_SIZE
	.align		4
.L_92:
        /*0084*/ 	.byte	0x04, 0x1e
        /*0086*/ 	.short	(.L_94 - .L_93)
.L_93:
        /*0088*/ 	.word	0x00000000


	//----- nvinfo : EIATTR_CBANK_PARAM_SIZE
	.align		4
.L_94:
        /*008c*/ 	.byte	0x03, 0x19
        /*008e*/ 	.short	0x001c


	//----- nvinfo : EIATTR_PARAM_CBANK
	.align		4
        /*0090*/ 	.byte	0x04, 0x0a
        /*0092*/ 	.short	(.L_96 - .L_95)
	.align		4
.L_95:
        /*0094*/ 	.word	index@(.nv.constant0.rope_f16)
        /*0098*/ 	.short	0x0380
        /*009a*/ 	.short	0x001c


	//----- nvinfo : EIATTR_SW_WAR
	.align		4
.L_96:
        /*009c*/ 	.byte	0x04, 0x36
        /*009e*/ 	.short	(.L_98 - .L_97)
.L_97:
        /*00a0*/ 	.word	0x00000008
.L_98:


//--------------------- .nv.info.rope_bf16        --------------------------
	.section	.nv.info.rope_bf16,"",@"SHT_CUDA_INFO"
	.sectionflags	@""
	.align	4


	//----- nvinfo : EIATTR_CUDA_API_VERSION
	.align		4
        /*0000*/ 	.byte	0x04, 0x37
        /*0002*/ 	.short	(.L_100 - .L_99)
.L_99:
        /*0004*/ 	.word	0x00000082


	//----- nvinfo : EIATTR_KPARAM_INFO
	.align		4
.L_100:
        /*0008*/ 	.byte	0x04, 0x17
        /*000a*/ 	.short	(.L_102 - .L_101)
.L_101:
        /*000c*/ 	.word	0x00000000
        /*0010*/ 	.short	0x0005
        /*0012*/ 	.short	0x0018
        /*0014*/ 	.byte	0x00, 0xf0, 0x11, 0x00


	//----- nvinfo : EIATTR_KPARAM_INFO
	.align		4
.L_102:
        /*0018*/ 	.byte	0x04, 0x17
        /*001a*/ 	.short	(.L_104 - .L_103)
.L_103:
        /*001c*/ 	.word	0x00000000
        /*0020*/ 	.short	0x0004
        /*0022*/ 	.short	0x0014
        /*0024*/ 	.byte	0x00, 0xf0, 0x11, 0x00


	//----- nvinfo : EIATTR_KPARAM_INFO
	.align		4
.L_104:
        /*0028*/ 	.byte	0x04, 0x17
        /*002a*/ 	.short	(.L_106 - .L_105)
.L_105:
        /*002c*/ 	.word	0x00000000
        /*0030*/ 	.short	0x0003
        /*0032*/ 	.short	0x0010
        /*0034*/ 	.byte	0x00, 0xf0, 0x11, 0x00


	//----- nvinfo : EIATTR_KPARAM_INFO
	.align		4
.L_106:
        /*0038*/ 	.byte	0x04, 0x17
        /*003a*/ 	.short	(.L_108 - .L_107)
.L_107:
        /*003c*/ 	.word	0x00000000
        /*0040*/ 	.short	0x0002
        /*0042*/ 	.short	0x000c
        /*0044*/ 	.byte	0x00, 0xf0, 0x11, 0x00


	//----- nvinfo : EIATTR_KPARAM_INFO
	.align		4
.L_108:
        /*0048*/ 	.byte	0x04, 0x17
        /*004a*/ 	.short	(.L_110 - .L_109)
.L_109:
        /*004c*/ 	.word	0x00000000
        /*0050*/ 	.short	0x0001
        /*0052*/ 	.short	0x0008
        /*0054*/ 	.byte	0x00, 0xf0, 0x11, 0x00


	//----- nvinfo : EIATTR_KPARAM_INFO
	.align		4
.L_110:
        /*0058*/ 	.byte	0x04, 0x17
        /*005a*/ 	.short	(.L_112 - .L_111)
.L_111:
        /*005c*/ 	.word	0x00000000
        /*0060*/ 	.short	0x0000
        /*0062*/ 	.short	0x0000
        /*0064*/ 	.byte	0x00, 0xf5, 0x21, 0x00


	//----- nvinfo : EIATTR_SPARSE_MMA_MASK
	.align		4
.L_112:
        /*0068*/ 	.byte	0x03, 0x50
        /*006a*/ 	.short	0x0000


	//----- nvinfo : EIATTR_MAXREG_COUNT
	.align		4
        /*006c*/ 	.byte	0x03, 0x1b
        /*006e*/ 	.short	0x00ff


	//----- nvinfo : EIATTR_MERCURY_ISA_VERSION
	.align		4
        /*0070*/ 	.byte	0x03, 0x5f
        /*0072*/ 	.short	0x0101


	//----- nvinfo : EIATTR_VRC_CTA_INIT_COUNT
	.align		4
        /*0074*/ 	.byte	0x02, 0x4a
	.zero		1
	.zero		1


	//----- nvinfo : EIATTR_EXIT_INSTR_OFFSETS
	.align		4
        /*0078*/ 	.byte	0x04, 0x1c
        /*007a*/ 	.short	(.L_114 - .L_113)


	//   ....[0]....
.L_113:
        /*007c*/ 	.word	0x00000150


	//   ....[1]....
        /*0080*/ 	.word	0x00000f80


	//----- nvinfo : EIATTR_CRS_STACK_SIZE
	.align		4
.L_114:
        /*0084*/ 	.byte	0x04, 0x1e
        /*0086*/ 	.short	(.L_116 - .L_115)
.L_115:
        /*0088*/ 	.word	0x00000000


	//----- nvinfo : EIATTR_CBANK_PARAM_SIZE
	.align		4
.L_116:
        /*008c*/ 	.byte	0x03, 0x19
        /*008e*/ 	.short	0x001c


	//----- nvinfo : EIATTR_PARAM_CBANK
	.align		4
        /*0090*/ 	.byte	0x04, 0x0a
        /*0092*/ 	.short	(.L_118 - .L_117)
	.align		4
.L_117:
        /*0094*/ 	.word	index@(.nv.constant0.rope_bf16)
        /*0098*/ 	.short	0x0380
        /*009a*/ 	.short	0x001c


	//----- nvinfo : EIATTR_SW_WAR
	.align		4
.L_118:
        /*009c*/ 	.byte	0x04, 0x36
        /*009e*/ 	.short	(.L_120 - .L_119)
.L_119:
        /*00a0*/ 	.word	0x00000008
.L_120:


//--------------------- .nv.callgraph             --------------------------
	.section	.nv.callgraph,"",@"SHT_CUDA_CALLGRAPH"
	.align	4
	.sectionentsize	8
	.align		4
        /*0000*/ 	.word	0x00000000
	.align		4
        /*0004*/ 	.word	0xffffffff
	.align		4
        /*0008*/ 	.word	0x00000000
	.align		4
        /*000c*/ 	.word	0xfffffffe
	.align		4
        /*0010*/ 	.word	0x00000000
	.align		4
        /*0014*/ 	.word	0xfffffffd
	.align		4
        /*0018*/ 	.word	0x00000000
	.align		4
        /*001c*/ 	.word	0xfffffffc


//--------------------- .nv.constant4             --------------------------
	.section	.nv.constant4,"a",@progbits
	.align	8
	.align		8
.nv.constant4:
        /*0000*/ 	.dword	__cudart_i2opi_f


//--------------------- .text.rope_f64            --------------------------
	.section	.text.rope_f64,"ax",@progbits
	.align	128
        .global         rope_f64
        .type           rope_f64,@function
        .size           rope_f64,(.L_x_88 - rope_f64)
        .other          rope_f64,@"STO_CUDA_ENTRY STV_DEFAULT"
rope_f64:
.text.rope_f64:
[----:B------:R-:W0:Y:S01]  /*0000*/  LDC R1, c[0x0][0x37c] ;  /* 0x0000df00ff017b82 */ /* 0x000e220000000800 */
[----:B------:R-:W1:Y:S07]  /*0010*/  S2R R0, SR_TID.Y ;  /* 0x0000000000007919 */ /* 0x000e6e0000002200 */
[----:B------:R-:W2:Y:S01]  /*0020*/  LDC R2, c[0x0][0x360] ;  /* 0x0000d800ff027b82 */ /* 0x000ea20000000800 */
[----:B------:R-:W3:Y:S01]  /*0030*/  LDCU.64 UR8, c[0x0][0x390] ;  /* 0x00007200ff0877ac */ /* 0x000ee20008000a00 */
[----:B0-----:R-:W-:Y:S01]  /*0040*/  VIADD R1, R1, 0xffffffe0 ;  /* 0xffffffe001017836 */ /* 0x001fe20000000000 */
[----:B------:R-:W2:Y:S01]  /*0050*/  S2R R5, SR_TID.X ;  /* 0x0000000000057919 */ /* 0x000ea20000002100 */
[----:B------:R-:W0:Y:S04]  /*0060*/  S2R R7, SR_TID.Z ;  /* 0x0000000000077919 */ /* 0x000e280000002300 */
[----:B------:R-:W1:Y:S08]  /*0070*/  S2UR UR5, SR_CTAID.Y ;  /* 0x00000000000579c3 */ /* 0x000e700000002600 */
[----:B------:R-:W1:Y:S08]  /*0080*/  LDC R3, c[0x0][0x364] ;  /* 0x0000d900ff037b82 */ /* 0x000e700000000800 */
[----:B------:R-:W2:Y:S08]  /*0090*/  S2UR UR4, SR_CTAID.X ;  /* 0x00000000000479c3 */ /* 0x000eb00000002500 */
[----:B------:R-:W4:Y:S08]  /*00a0*/  LDC R14, c[0x0][0x398] ;  /* 0x0000e600ff0e7b82 */ /* 0x000f300000000800 */
[----:B------:R-:W0:Y:S01]  /*00b0*/  S2UR UR6, SR_CTAID.Z ;  /* 0x00000000000679c3 */ /* 0x000e220000002700 */
[----:B-1----:R-:W-:-:S05]  /*00c0*/  IMAD R3, R3, UR5, R0 ;  /* 0x0000000503037c24 */ /* 0x002fca000f8e0200 */
[----:B---3--:R-:W-:Y:S02]  /*00d0*/  ISETP.GE.AND P0, PT, R3, UR9, PT ;  /* 0x0000000903007c0c */ /* 0x008fe4000bf06270 */
[----:B------:R-:W0:Y:S01]  /*00e0*/  LDC R6, c[0x0][0x368] ;  /* 0x0000da00ff067b82 */ /* 0x000e220000000800 */
[----:B--2---:R-:W-:-:S05]  /*00f0*/  IMAD R2, R2, UR4, R5 ;  /* 0x0000000402027c24 */ /* 0x004fca000f8e0205 */
[----:B------:R-:W-:Y:S02]  /*0100*/  ISETP.GE.OR P0, PT, R2, UR8, P0 ;  /* 0x0000000802007c0c */ /* 0x000fe40008706670 */
[----:B----4-:R-:W-:-:S04]  /*0110*/  LEA.HI R4, R14, R14, RZ, 0x1 ;  /* 0x0000000e0e047211 */ /* 0x010fc800078f08ff */
[----:B------:R-:W-:Y:S01]  /*0120*/  SHF.R.S32.HI R9, RZ, 0x1, R4 ;  /* 0x00000001ff097819 */ /* 0x000fe20000011404 */
[----:B0-----:R-:W-:-:S05]  /*0130*/  IMAD R0, R6, UR6, R7 ;  /* 0x0000000606007c24 */ /* 0x001fca000f8e0207 */
[----:B------:R-:W-:-:S13]  /*0140*/  ISETP.GE.OR P0, PT, R0, R9, P0 ;  /* 0x000000090000720c */ /* 0x000fda0000706670 */
[----:B------:R-:W-:Y:S05]  /*0150*/  @P0 EXIT ;  /* 0x000000000000094d */ /* 0x000fea0003800000 */
[----:B------:R-:W0:Y:S01]  /*0160*/  LDC.64 R6, c[0x0][0x380] ;  /* 0x0000e000ff067b82 */ /* 0x000e220000000a00 */
[----:B------:R-:W-:Y:S01]  /*0170*/  IMAD R3, R2, UR9, R3 ;  /* 0x0000000902037c24 */ /* 0x000fe2000f8e0203 */
[----:B------:R-:W1:Y:S03]  /*0180*/  LDCU.64 UR6, c[0x0][0x358] ;  /* 0x00006b00ff0677ac */ /* 0x000e660008000a00 */
[-C--:B------:R-:W-:Y:S01]  /*0190*/  IMAD R3, R3, R14.reuse, R0 ;  /* 0x0000000e03037224 */ /* 0x080fe200078e0200 */
[----:B------:R-:W-:Y:S01]  /*01a0*/  I2FP.F32.S32 R5, R14 ;  /* 0x0000000e00057245 */ /* 0x000fe20000201400 */
[----:B------:R-:W2:Y:S02]  /*01b0*/  LDCU UR4, c[0x0][0x388] ;  /* 0x00007100ff0477ac */ /* 0x000ea40008000800 */
[----:B0-----:R-:W-:-:S05]  /*01c0*/  IMAD.WIDE R6, R3, 0x8, R6 ;  /* 0x0000000803067825 */ /* 0x001fca00078e0206 */
[----:B-1----:R0:W5:Y:S01]  /*01d0*/  LDG.E.64 R10, desc[UR6][R6.64] ;  /* 0x00000006060a7981 */ /* 0x002162000c1e1b00 */
[----:B------:R-:W-:-:S05]  /*01e0*/  IMAD.WIDE R8, R9, 0x8, R6 ;  /* 0x0000000809087825 */ /* 0x000fca00078e0206 */
[----:B------:R0:W5:Y:S01]  /*01f0*/  LDG.E.64 R12, desc[UR6][R8.64] ;  /* 0x00000006080c7981 */ /* 0x000162000c1e1b00 */
[----:B------:R-:W1:Y:S01]  /*0200*/  MUFU.RCP R4, R5 ;  /* 0x0000000500047308 */ /* 0x000e620000001000 */
[----:B------:R-:W-:-:S05]  /*0210*/  IMAD.SHL.U32 R0, R0, 0x2, RZ ;  /* 0x0000000200007824 */ /* 0x000fca00078e00ff */
[----:B------:R-:W-:-:S04]  /*0220*/  I2FP.F32.U32 R0, R0 ;  /* 0x0000000000007245 */ /* 0x000fc80000201000 */
[----:B------:R-:W3:Y:S01]  /*0230*/  FCHK P0, R0, R5 ;  /* 0x0000000500007302 */ /* 0x000ee20000000000 */
[----:B-1----:R-:W-:-:S04]  /*0240*/  FFMA R3, -R5, R4, 1 ;  /* 0x3f80000005037423 */ /* 0x002fc80000000104 */
[----:B------:R-:W-:-:S04]  /*0250*/  FFMA R3, R4, R3, R4 ;  /* 0x0000000304037223 */ /* 0x000fc80000000004 */
[----:B------:R-:W-:Y:S01]  /*0260*/  FFMA R4, R0, R3, RZ ;  /* 0x0000000300047223 */ /* 0x000fe200000000ff */
[----:B--2---:R-:W-:Y:S01]  /*0270*/  IADD3 R2, PT, PT, R2, UR4, RZ ;  /* 0x0000000402027c10 */ /* 0x004fe2000fffe0ff */
[----:B------:R-:W-:Y:S02]  /*0280*/  BSSY.RECONVERGENT B0, `(.L_x_0) ;  /* 0x0000009000007945 */ /* 0x000fe40003800200 */
[----:B------:R-:W-:Y:S01]  /*0290*/  FFMA R14, -R5, R4, R0 ;  /* 0x00000004050e7223 */ /* 0x000fe20000000100 */
[----:B------:R-:W-:-:S03]  /*02a0*/  IMAD.MOV.U32 R15, RZ, RZ, 0x3f800000 ;  /* 0x3f800000ff0f7424 */ /* 0x000fc600078e00ff */
[----:B------:R-:W-:Y:S01]  /*02b0*/  FFMA R3, R3, R14, R4 ;  /* 0x0000000e03037223 */ /* 0x000fe20000000004 */
[----:B0--3--:R-:W-:Y:S06]  /*02c0*/  @!P0 BRA `(.L_x_1) ;  /* 0x0000000000108947 */ /* 0x009fec0003800000 */
[----:B------:R-:W-:Y:S01]  /*02d0*/  IMAD.MOV.U32 R3, RZ, RZ, R5 ;  /* 0x000000ffff037224 */ /* 0x000fe200078e0005 */
[----:B------:R-:W-:-:S07]  /*02e0*/  MOV R4, 0x300 ;  /* 0x0000030000047802 */ /* 0x000fce0000000f00 */
[----:B-----5:R-:W-:Y:S05]  /*02f0*/  CALL.REL.NOINC `($__internal_0_$__cuda_sm3x_div_rn_noftz_f32_slowpath) ;  /* 0x0000000c00287944 */ /* 0x020fea0003c00000 */
[----:B------:R-:W-:-:S07]  /*0300*/  IMAD.MOV.U32 R3, RZ, RZ, R0 ;  /* 0x000000ffff037224 */ /* 0x000fce00078e0000 */
.L_x_1:
[----:B------:R-:W-:Y:S05]  /*0310*/  BSYNC.RECONVERGENT B0 ;  /* 0x0000000000007941 */ /* 0x000fea0003800200 */
.L_x_0:
[----:B------:R-:W0:Y:S01]  /*0320*/  LDC R0, c[0x0][0x38c] ;  /* 0x0000e300ff007b82 */ /* 0x000e220000000800 */
[----:B------:R-:W-:Y:S01]  /*0330*/  IMAD.MOV.U32 R21, RZ, RZ, 0x3a2c32e4 ;  /* 0x3a2c32e4ff157424 */ /* 0x000fe200078e00ff */
[----:B------:R-:W-:Y:S01]  /*0340*/  BSSY.RECONVERGENT B0, `(.L_x_2) ;  /* 0x0000058000007945 */ /* 0x000fe20003800200 */
[C---:B0-----:R-:W-:Y:S01]  /*0350*/  FMUL R5, |R0|.reuse, 16777216 ;  /* 0x4b80000000057820 */ /* 0x041fe20000400200 */
[----:B------:R-:W-:-:S04]  /*0360*/  FSETP.GEU.AND P0, PT, |R0|, 1.175494350822287508e-38, PT ;  /* 0x008000000000780b */ /* 0x000fc80003f0e200 */
[----:B------:R-:W-:-:S05]  /*0370*/  FSEL R5, R5, |R0|, !P0 ;  /* 0x4000000005057208 */ /* 0x000fca0004000000 */
[----:B------:R-:W-:-:S05]  /*0380*/  VIADD R4, R5, 0xc0cafb0d ;  /* 0xc0cafb0d05047836 */ /* 0x000fca0000000000 */
[----:B------:R-:W-:-:S04]  /*0390*/  LOP3.LUT R4, R4, 0xff800000, RZ, 0xc0, !PT ;  /* 0xff80000004047812 */ /* 0x000fc800078ec0ff */
[-C--:B------:R-:W-:Y:S02]  /*03a0*/  IADD3 R14, PT, PT, R5, -R4.reuse, RZ ;  /* 0x80000004050e7210 */ /* 0x080fe40007ffe0ff */
[----:B------:R-:W-:-:S03]  /*03b0*/  I2FP.F32.S32 R17, R4 ;  /* 0x0000000400117245 */ /* 0x000fc60000201400 */
[C---:B------:R-:W-:Y:S01]  /*03c0*/  FADD R5, R14.reuse, 1 ;  /* 0x3f8000000e057421 */ /* 0x040fe20000000000 */
[----:B------:R-:W-:Y:S01]  /*03d0*/  FADD R19, R14, -1 ;  /* 0xbf8000000e137421 */ /* 0x000fe20000000000 */
[----:B------:R-:W-:-:S03]  /*03e0*/  FSEL R14, RZ, -24, P0 ;  /* 0xc1c00000ff0e7808 */ /* 0x000fc60000000000 */
[----:B------:R-:W-:Y:S01]  /*03f0*/  FADD R16, R19, R19 ;  /* 0x0000001313107221 */ /* 0x000fe20000000000 */
[----:B------:R-:W0:Y:S01]  /*0400*/  MUFU.RCP R5, R5 ;  /* 0x0000000500057308 */ /* 0x000e220000001000 */
[----:B------:R-:W-:Y:S02]  /*0410*/  FFMA R17, R17, 1.1920928955078125e-07, R14 ;  /* 0x3400000011117823 */ /* 0x000fe4000000000e */
[----:B0-----:R-:W-:-:S04]  /*0420*/  FMUL R4, R5, R16 ;  /* 0x0000001005047220 */ /* 0x001fc80000400000 */
[----:B------:R-:W-:Y:S01]  /*0430*/  FADD R18, R19, -R4 ;  /* 0x8000000413127221 */ /* 0x000fe20000000000 */
[CC--:B------:R-:W-:Y:S01]  /*0440*/  FMUL R16, R4.reuse, R4.reuse ;  /* 0x0000000404107220 */ /* 0x0c0fe20000400000 */
[----:B------:R-:W-:Y:S02]  /*0450*/  FFMA R14, R4, 1.4426950216293334961, R17 ;  /* 0x3fb8aa3b040e7823 */ /* 0x000fe40000000011 */
[----:B------:R-:W-:Y:S01]  /*0460*/  FADD R18, R18, R18 ;  /* 0x0000001212127221 */ /* 0x000fe20000000000 */
[C---:B------:R-:W-:Y:S01]  /*0470*/  FFMA R21, R16.reuse, R21, 0.0032181653659790754318 ;  /* 0x3b52e7db10157423 */ /* 0x040fe20000000015 */
[----:B------:R-:W-:Y:S02]  /*0480*/  FADD R17, R17, -R14 ;  /* 0x8000000e11117221 */ /* 0x000fe40000000000 */
[----:B------:R-:W-:Y:S01]  /*0490*/  FFMA R18, R19, -R4, R18 ;  /* 0x8000000413127223 */ /* 0x000fe20000000012 */
[----:B------:R-:W-:Y:S01]  /*04a0*/  FFMA R21, R16, R21, 0.018033718690276145935 ;  /* 0x3c93bb7310157423 */ /* 0x000fe20000000015 */
[----:B------:R-:W-:Y:S01]  /*04b0*/  FFMA R17, R4, 1.4426950216293334961, R17 ;  /* 0x3fb8aa3b04117823 */ /* 0x000fe20000000011 */
[----:B------:R-:W-:-:S02]  /*04c0*/  IMAD.MOV.U32 R19, RZ, RZ, 0x391fcb8e ;  /* 0x391fcb8eff137424 */ /* 0x000fc400078e00ff */
[----:B------:R-:W-:Y:S01]  /*04d0*/  FMUL R18, R5, R18 ;  /* 0x0000001205127220 */ /* 0x000fe20000400000 */
[----:B------:R-:W-:-:S03]  /*04e0*/  FFMA R21, R16, R21, 0.12022458761930465698 ;  /* 0x3df6384f10157423 */ /* 0x000fc60000000015 */
[----:B------:R-:W-:Y:S01]  /*04f0*/  FFMA R17, R18, 1.4426950216293334961, R17 ;  /* 0x3fb8aa3b12117823 */ /* 0x000fe20000000011 */
[----:B------:R-:W-:-:S03]  /*0500*/  FMUL R21, R16, R21 ;  /* 0x0000001510157220 */ /* 0x000fc60000400000 */
[----:B------:R-:W-:Y:S01]  /*0510*/  FFMA R17, R4, 1.9251366722983220825e-08, R17 ;  /* 0x32a55e3404117823 */ /* 0x000fe20000000011 */
[----:B------:R-:W-:-:S04]  /*0520*/  FMUL R5, R21, 3 ;  /* 0x4040000015057820 */ /* 0x000fc80000400000 */
[----:B------:R-:W-:-:S04]  /*0530*/  FFMA R18, R18, R5, R17 ;  /* 0x0000000512127223 */ /* 0x000fc80000000011 */
[----:B------:R-:W-:-:S04]  /*0540*/  FFMA R21, R4, R21, R18 ;  /* 0x0000001504157223 */ /* 0x000fc80000000012 */
[----:B------:R-:W-:-:S04]  /*0550*/  FADD R5, R14, R21 ;  /* 0x000000150e057221 */ /* 0x000fc80000000000 */
[----:B------:R-:W-:Y:S01]  /*0560*/  FMUL R4, R5, R3 ;  /* 0x0000000305047220 */ /* 0x000fe20000400000 */
[----:B------:R-:W-:-:S03]  /*0570*/  FADD R14, -R14, R5 ;  /* 0x000000050e0e7221 */ /* 0x000fc60000000100 */
[----:B------:R-:W0:Y:S01]  /*0580*/  FRND R17, R4 ;  /* 0x0000000400117307 */ /* 0x000e220000201000 */
[----:B------:R-:W-:Y:S01]  /*0590*/  FADD R14, R21, -R14 ;  /* 0x8000000e150e7221 */ /* 0x000fe20000000000 */
[-C--:B------:R-:W-:Y:S01]  /*05a0*/  FFMA R5, R5, R3.reuse, -R4 ;  /* 0x0000000305057223 */ /* 0x080fe20000000804 */
[C---:B------:R-:W-:Y:S02]  /*05b0*/  FSETP.GT.AND P1, PT, |R4|.reuse, 152, PT ;  /* 0x431800000400780b */ /* 0x040fe40003f24200 */
[----:B------:R-:W-:Y:S01]  /*05c0*/  FSETP.GEU.AND P2, PT, R4, RZ, PT ;  /* 0x000000ff0400720b */ /* 0x000fe20003f4e000 */
[----:B------:R-:W-:Y:S02]  /*05d0*/  FFMA R5, R14, R3, R5 ;  /* 0x000000030e057223 */ /* 0x000fe40000000005 */
[----:B------:R-:W1:Y:S01]  /*05e0*/  F2I.NTZ R16, R4 ;  /* 0x0000000400107305 */ /* 0x000e620000203100 */
[----:B0-----:R-:W-:Y:S01]  /*05f0*/  FADD R14, R4, -R17 ;  /* 0x80000011040e7221 */ /* 0x001fe20000000000 */
[----:B------:R-:W-:-:S03]  /*0600*/  FSETP.GT.AND P0, PT, R17, RZ, PT ;  /* 0x000000ff1100720b */ /* 0x000fc60003f04000 */
[----:B------:R-:W-:Y:S01]  /*0610*/  FADD R14, R5, R14 ;  /* 0x0000000e050e7221 */ /* 0x000fe20000000000 */
[----:B------:R-:W-:Y:S02]  /*0620*/  SEL R17, RZ, 0x83000000, P0 ;  /* 0x83000000ff117807 */ /* 0x000fe40000000000 */
[----:B------:R-:W-:Y:S01]  /*0630*/  FSETP.NEU.AND P0, PT, R3, RZ, PT ;  /* 0x000000ff0300720b */ /* 0x000fe20003f0d000 */
[----:B------:R-:W-:-:S03]  /*0640*/  FFMA R5, R14, R19, 0.0013391353422775864601 ;  /* 0x3aaf85ed0e057423 */ /* 0x000fc60000000013 */
[----:B------:R-:W-:Y:S01]  /*0650*/  FSETP.EQ.OR P0, PT, R0, 1, !P0 ;  /* 0x3f8000000000780b */ /* 0x000fe20004702400 */
[----:B------:R-:W-:-:S04]  /*0660*/  FFMA R5, R14, R5, 0.0096188392490148544312 ;  /* 0x3c1d98560e057423 */ /* 0x000fc80000000005 */
[----:B------:R-:W-:-:S04]  /*0670*/  FFMA R5, R14, R5, 0.055503588169813156128 ;  /* 0x3d6357bb0e057423 */ /* 0x000fc80000000005 */
[----:B------:R-:W-:Y:S01]  /*0680*/  FFMA R19, R14, R5, 0.24022644758224487305 ;  /* 0x3e75fdec0e137423 */ /* 0x000fe20000000005 */
[----:B------:R-:W-:-:S03]  /*0690*/  FMUL R5, R3, 0.5 ;  /* 0x3f00000003057820 */ /* 0x000fc60000400000 */
[----:B------:R-:W-:-:S03]  /*06a0*/  FFMA R19, R14, R19, 0.69314718246459960938 ;  /* 0x3f3172180e137423 */ /* 0x000fc60000000013 */
[----:B------:R-:W0:Y:S01]  /*06b0*/  FRND.TRUNC R5, R5 ;  /* 0x0000000500057307 */ /* 0x000e22000020d000 */
[----:B------:R-:W-:Y:S01]  /*06c0*/  FFMA R19, R14, R19, 1 ;  /* 0x3f8000000e137423 */ /* 0x000fe20000000013 */
[----:B------:R-:W-:Y:S01]  /*06d0*/  VIADD R14, R17, 0x7f000000 ;  /* 0x7f000000110e7836 */ /* 0x000fe20000000000 */
[----:B-1----:R-:W-:-:S03]  /*06e0*/  LEA R17, R16, -R17, 0x17 ;  /* 0x8000001110117211 */ /* 0x002fc600078eb8ff */
[----:B------:R-:W-:-:S04]  /*06f0*/  FMUL R14, R19, R14 ;  /* 0x0000000e130e7220 */ /* 0x000fc80000400000 */
[----:B------:R-:W-:Y:S01]  /*0700*/  FMUL R14, R14, R17 ;  /* 0x000000110e0e7220 */ /* 0x000fe20000400000 */
[----:B------:R-:W-:Y:S01]  /*0710*/  @P1 FSEL R14, RZ, +INF , !P2 ;  /* 0x7f800000ff0e1808 */ /* 0x000fe20005000000 */
[----:B0-----:R-:W-:Y:S01]  /*0720*/  FADD R4, R5, R5 ;  /* 0x0000000505047221 */ /* 0x001fe20000000000 */
[----:B------:R-:W-:Y:S06]  /*0730*/  @P0 BRA `(.L_x_3) ;  /* 0x0000000000600947 */ /* 0x000fec0003800000 */
[----:B------:R-:W-:-:S04]  /*0740*/  FSETP.NAN.AND P0, PT, |R3|, |R3|, PT ;  /* 0x400000030300720b */ /* 0x000fc80003f08200 */
[----:B------:R-:W-:-:S13]  /*0750*/  FSETP.NUM.AND P0, PT, |R0|, |R0|, !P0 ;  /* 0x400000000000720b */ /* 0x000fda0004707200 */
[----:B------:R-:W-:Y:S01]  /*0760*/  @!P0 FADD R15, R3, R0 ;  /* 0x00000000030f8221 */ /* 0x000fe20000000000 */
[----:B------:R-:W-:Y:S06]  /*0770*/  @!P0 BRA `(.L_x_3) ;  /* 0x0000000000508947 */ /* 0x000fec0003800000 */
[----:B------:R-:W-:Y:S01]  /*0780*/  FSETP.NEU.AND P0, PT, |R0|, +INF , PT ;  /* 0x7f8000000000780b */ /* 0x000fe20003f0d200 */
[----:B------:R-:W-:Y:S01]  /*0790*/  FADD R4, -R4, R3 ;  /* 0x0000000304047221 */ /* 0x000fe20000000100 */
[----:B------:R-:W-:-:S13]  /*07a0*/  FSETP.NEU.AND P1, PT, R0, RZ, PT ;  /* 0x000000ff0000720b */ /* 0x000fda0003f2d000 */
[----:B------:R-:W-:Y:S05]  /*07b0*/  @P0 BRA P1, `(.L_x_4) ;  /* 0x0000000000180947 */ /* 0x000fea0000800000 */
[----:B------:R-:W-:Y:S01]  /*07c0*/  FSETP.GEU.AND P1, PT, R3, RZ, PT ;  /* 0x000000ff0300720b */ /* 0x000fe20003f2e000 */
[----:B------:R-:W-:Y:S01]  /*07d0*/  FADD R15, R0, R0 ;  /* 0x00000000000f7221 */ /* 0x000fe20000000000 */
[----:B------:R-:W-:-:S11]  /*07e0*/  FSETP.NEU.AND P0, PT, |R4|, 1, PT ;  /* 0x3f8000000400780b */ /* 0x000fd60003f0d200 */
[----:B------:R-:W-:-:S04]  /*07f0*/  @!P1 LOP3.LUT R15, R15, 0x7f800000, RZ, 0x3c, !PT ;  /* 0x7f8000000f0f9812 */ /* 0x000fc800078e3cff */
[----:B------:R-:W-:Y:S01]  /*0800*/  @P0 LOP3.LUT R15, R15, 0x7fffffff, RZ, 0xc0, !PT ;  /* 0x7fffffff0f0f0812 */ /* 0x000fe200078ec0ff */
[----:B------:R-:W-:Y:S06]  /*0810*/  BRA `(.L_x_3) ;  /* 0x0000000000287947 */ /* 0x000fec0003800000 */
.L_x_4:
[----:B------:R-:W-:Y:S02]  /*0820*/  FSETP.NEU.AND P0, PT, |R3|, +INF , PT ;  /* 0x7f8000000300780b */ /* 0x000fe40003f0d200 */
[----:B------:R-:W-:-:S13]  /*0830*/  FSETP.EQ.AND P1, PT, R0, -1, PT ;  /* 0xbf8000000000780b */ /* 0x000fda0003f22000 */
[----:B------:R-:W-:Y:S05]  /*0840*/  @!P0 BRA P1, `(.L_x_3) ;  /* 0x00000000001c8947 */ /* 0x000fea0000800000 */
[----:B------:R-:W-:Y:S01]  /*0850*/  FSETP.GEU.AND P1, PT, R0, RZ, PT ;  /* 0x000000ff0000720b */ /* 0x000fe20003f2e000 */
[----:B------:R-:W-:-:S12]  /*0860*/  IMAD.MOV.U32 R15, RZ, RZ, R14 ;  /* 0x000000ffff0f7224 */ /* 0x000fd800078e000e */
[----:B------:R-:W0:Y:S01]  /*0870*/  @!P1 FRND.FLOOR R0, R3 ;  /* 0x0000000300009307 */ /* 0x000e220000205000 */
[----:B------:R-:W-:Y:S02]  /*0880*/  @!P1 FSETP.NEU.AND P2, PT, |R4|, 1, PT ;  /* 0x3f8000000400980b */ /* 0x000fe40003f4d200 */
[----:B0-----:R-:W-:Y:S02]  /*0890*/  @!P1 FSETP.NEU.AND P0, PT, R3, R0, PT ;  /* 0x000000000300920b */ /* 0x001fe40003f0d000 */
[----:B------:R-:W-:-:S04]  /*08a0*/  @!P1 FSEL R0, R14, -R14, P2 ;  /* 0x8000000e0e009208 */ /* 0x000fc80001000000 */
[----:B------:R-:W-:-:S07]  /*08b0*/  @!P1 FSEL R15, R0, +QNAN , !P0 ;  /* 0x7fffffff000f9808 */ /* 0x000fce0004000000 */
.L_x_3:
[----:B------:R-:W-:Y:S05]  /*08c0*/  BSYNC.RECONVERGENT B0 ;  /* 0x0000000000007941 */ /* 0x000fea0003800200 */
.L_x_2:
[----:B------:R-:W0:Y:S01]  /*08d0*/  MUFU.RCP R4, R15 ;  /* 0x0000000f00047308 */ /* 0x000e220000001000 */
[----:B------:R-:W-:Y:S01]  /*08e0*/  I2FP.F32.S32 R0, R2 ;  /* 0x0000000200007245 */ /* 0x000fe20000201400 */
[----:B------:R-:W-:Y:S06]  /*08f0*/  BSSY.RECONVERGENT B0, `(.L_x_5) ;  /* 0x000000c000007945 */ /* 0x000fec0003800200 */
[----:B------:R-:W1:Y:S01]  /*0900*/  FCHK P0, R0, R15 ;  /* 0x0000000f00007302 */ /* 0x000e620000000000 */
[----:B0-----:R-:W-:-:S04]  /*0910*/  FFMA R3, R4, -R15, 1 ;  /* 0x3f80000004037423 */ /* 0x001fc8000000080f */
[----:B------:R-:W-:-:S04]  /*0920*/  FFMA R3, R4, R3, R4 ;  /* 0x0000000304037223 */ /* 0x000fc80000000004 */
[----:B------:R-:W-:-:S04]  /*0930*/  FFMA R2, R0, R3, RZ ;  /* 0x0000000300027223 */ /* 0x000fc800000000ff */
[----:B------:R-:W-:-:S04]  /*0940*/  FFMA R5, R2, -R15, R0 ;  /* 0x8000000f02057223 */ /* 0x000fc80000000000 */
[----:B------:R-:W-:Y:S01]  /*0950*/  FFMA R5, R3, R5, R2 ;  /* 0x0000000503057223 */ /* 0x000fe20000000002 */
[----:B-1----:R-:W-:Y:S06]  /*0960*/  @!P0 BRA `(.L_x_6) ;  /* 0x0000000000108947 */ /* 0x002fec0003800000 */
[----:B------:R-:W-:Y:S01]  /*0970*/  IMAD.MOV.U32 R3, RZ, RZ, R15 ;  /* 0x000000ffff037224 */ /* 0x000fe200078e000f */
[----:B------:R-:W-:-:S07]  /*0980*/  MOV R4, 0x9a0 ;  /* 0x000009a000047802 */ /* 0x000fce0000000f00 */
[----:B-----5:R-:W-:Y:S05]  /*0990*/  CALL.REL.NOINC `($__internal_0_$__cuda_sm3x_div_rn_noftz_f32_slowpath) ;  /* 0x0000000400807944 */ /* 0x020fea0003c00000 */
[----:B------:R-:W-:-:S07]  /*09a0*/  IMAD.MOV.U32 R5, RZ, RZ, R0 ;  /* 0x000000ffff057224 */ /* 0x000fce00078e0000 */
.L_x_6:
[----:B------:R-:W-:Y:S05]  /*09b0*/  BSYNC.RECONVERGENT B0 ;  /* 0x0000000000007941 */ /* 0x000fea0003800200 */
.L_x_5:
[C---:B------:R-:W-:Y:S01]  /*09c0*/  FMUL R2, R5.reuse, 0.63661974668502807617 ;  /* 0x3f22f98305027820 */ /* 0x040fe20000400000 */
[----:B------:R-:W-:Y:S01]  /*09d0*/  FSETP.GE.AND P0, PT, |R5|, 105615, PT ;  /* 0x47ce47800500780b */ /* 0x000fe20003f06200 */
[----:B------:R-:W-:Y:S04]  /*09e0*/  BSSY.RECONVERGENT B0, `(.L_x_7) ;  /* 0x000003e000007945 */ /* 0x000fe80003800200 */
[----:B------:R-:W0:Y:S02]  /*09f0*/  F2I.NTZ R2, R2 ;  /* 0x0000000200027305 */ /* 0x000e240000203100 */
[----:B0-----:R-:W-:-:S05]  /*0a00*/  I2FP.F32.S32 R0, R2 ;  /* 0x0000000200007245 */ /* 0x001fca0000201400 */
[----:B------:R-:W-:-:S04]  /*0a10*/  FFMA R3, R0, -1.5707962512969970703, R5 ;  /* 0xbfc90fda00037823 */ /* 0x000fc80000000005 */
[----:B------:R-:W-:-:S04]  /*0a20*/  FFMA R3, R0, -7.5497894158615963534e-08, R3 ;  /* 0xb3a2216800037823 */ /* 0x000fc80000000003 */
[----:B------:R-:W-:Y:S01]  /*0a30*/  FFMA R0, R0, -5.3903029534742383927e-15, R3 ;  /* 0xa7c234c500007823 */ /* 0x000fe20000000003 */
[----:B------:R-:W-:Y:S06]  /*0a40*/  @!P0 BRA `(.L_x_8) ;  /* 0x0000000000dc8947 */ /* 0x000fec0003800000 */
[----:B------:R-:W-:-:S13]  /*0a50*/  FSETP.NEU.AND P0, PT, |R5|, +INF , PT ;  /* 0x7f8000000500780b */ /* 0x000fda0003f0d200 */
[----:B------:R-:W-:Y:S01]  /*0a60*/  @!P0 FMUL R0, RZ, R5 ;  /* 0x00000005ff008220 */ /* 0x000fe20000400000 */
[----:B------:R-:W-:Y:S01]  /*0a70*/  @!P0 MOV R2, RZ ;  /* 0x000000ff00028202 */ /* 0x000fe20000000f00 */
[----:B------:R-:W-:Y:S06]  /*0a80*/  @!P0 BRA `(.L_x_8) ;  /* 0x0000000000cc8947 */ /* 0x000fec0003800000 */
[----:B------:R-:W-:Y:S01]  /*0a90*/  IMAD.SHL.U32 R2, R5, 0x100, RZ ;  /* 0x0000010005027824 */ /* 0x000fe200078e00ff */
[----:B------:R-:W0:Y:S01]  /*0aa0*/  LDCU.64 UR8, c[0x4][URZ] ;  /* 0x01000000ff0877ac */ /* 0x000e220008000a00 */
[----:B------:R-:W-:Y:S02]  /*0ab0*/  IMAD.MOV.U32 R14, RZ, RZ, RZ ;  /* 0x000000ffff0e7224 */ /* 0x000fe400078e00ff */
[----:B------:R-:W-:Y:S01]  /*0ac0*/  IMAD.MOV.U32 R0, RZ, RZ, R1 ;  /* 0x000000ffff007224 */ /* 0x000fe200078e0001 */
[----:B------:R-:W-:Y:S01]  /*0ad0*/  LOP3.LUT R19, R2, 0x80000000, RZ, 0xfc, !PT ;  /* 0x8000000002137812 */ /* 0x000fe200078efcff */
[----:B------:R-:W-:Y:S01]  /*0ae0*/  UMOV UR5, URZ ;  /* 0x000000ff00057c82 */ /* 0x000fe20008000000 */
[----:B------:R-:W-:-:S05]  /*0af0*/  UMOV UR4, URZ ;  /* 0x000000ff00047c82 */ /* 0x000fca0008000000 */
.L_x_9:
[----:B0-----:R-:W-:Y:S01]  /*0b00*/  MOV R16, UR8 ;  /* 0x0000000800107c02 */ /* 0x001fe20008000f00 */
[----:B------:R-:W-:-:S05]  /*0b10*/  IMAD.U32 R17, RZ, RZ, UR9 ;  /* 0x00000009ff117e24 */ /* 0x000fca000f8e00ff */
[----:B------:R-:W2:Y:S01]  /*0b20*/  LDG.E.CONSTANT R2, desc[UR6][R16.64] ;  /* 0x0000000610027981 */ /* 0x000ea2000c1e9900 */
[----:B------:R-:W-:Y:S02]  /*0b30*/  UIADD3 UR8, UP0, UPT, UR8, 0x4, URZ ;  /* 0x0000000408087890 */ /* 0x000fe4000ff1e0ff */
[----:B------:R-:W-:Y:S02]  /*0b40*/  UIADD3 UR4, UPT, UPT, UR4, 0x1, URZ ;  /* 0x0000000104047890 */ /* 0x000fe4000fffe0ff */
[----:B------:R-:W-:Y:S02]  /*0b50*/  UIADD3.X UR9, UPT, UPT, URZ, UR9, URZ, UP0, !UPT ;  /* 0x00000009ff097290 */ /* 0x000fe400087fe4ff */
[----:B------:R-:W-:Y:S01]  /*0b60*/  UISETP.NE.AND UP0, UPT, UR4, 0x6, UPT ;  /* 0x000000060400788c */ /* 0x000fe2000bf05270 */
[----:B--2---:R-:W-:-:S03]  /*0b70*/  IMAD.WIDE.U32 R2, R2, R19, RZ ;  /* 0x0000001302027225 */ /* 0x004fc600078e00ff */
[----:B------:R-:W-:-:S04]  /*0b80*/  IADD3 R15, P0, PT, R2, R14, RZ ;  /* 0x0000000e020f7210 */ /* 0x000fc80007f1e0ff */
[----:B------:R-:W-:Y:S01]  /*0b90*/  IADD3.X R14, PT, PT, R3, UR5, RZ, P0, !PT ;  /* 0x00000005030e7c10 */ /* 0x000fe200087fe4ff */
[----:B------:R0:W-:Y:S02]  /*0ba0*/  STL [R0], R15 ;  /* 0x0000000f00007387 */ /* 0x0001e40000100800 */
[----:B0-----:R-:W-:Y:S01]  /*0bb0*/  VIADD R0, R0, 0x4 ;  /* 0x0000000400007836 */ /* 0x001fe20000000000 */
[----:B------:R-:W-:Y:S06]  /*0bc0*/  BRA.U UP0, `(.L_x_9) ;  /* 0xfffffffd00cc7547 */ /* 0x000fec000b83ffff */
[----:B------:R-:W-:Y:S01]  /*0bd0*/  SHF.R.U32.HI R4, RZ, 0x17, R5 ;  /* 0x00000017ff047819 */ /* 0x000fe20000011605 */
[----:B------:R0:W-:Y:S03]  /*0be0*/  STL [R1+0x18], R14 ;  /* 0x0000180e01007387 */ /* 0x0001e60000100800 */
[C---:B------:R-:W-:Y:S02]  /*0bf0*/  LOP3.LUT R0, R4.reuse, 0xe0, RZ, 0xc0, !PT ;  /* 0x000000e004007812 */ /* 0x040fe400078ec0ff */
[----:B------:R-:W-:-:S03]  /*0c00*/  LOP3.LUT P0, RZ, R4, 0x1f, RZ, 0xc0, !PT ;  /* 0x0000001f04ff7812 */ /* 0x000fc6000780c0ff */
[----:B------:R-:W-:-:S05]  /*0c10*/  VIADD R0, R0, 0xffffff80 ;  /* 0xffffff8000007836 */ /* 0x000fca0000000000 */
[----:B------:R-:W-:-:S05]  /*0c20*/  SHF.R.U32.HI R0, RZ, 0x5, R0 ;  /* 0x00000005ff007819 */ /* 0x000fca0000011600 */
[----:B------:R-:W-:-:S05]  /*0c30*/  IMAD R15, R0, -0x4, R1 ;  /* 0xfffffffc000f7824 */ /* 0x000fca00078e0201 */
[----:B------:R-:W2:Y:S04]  /*0c40*/  LDL R0, [R15+0x18] ;  /* 0x000018000f007983 */ /* 0x000ea80000100800 */
[----:B------:R-:W2:Y:S04]  /*0c50*/  LDL R3, [R15+0x14] ;  /* 0x000014000f037983 */ /* 0x000ea80000100800 */
[----:B------:R-:W3:Y:S01]  /*0c60*/  @P0 LDL R2, [R15+0x10] ;  /* 0x000010000f020983 */ /* 0x000ee20000100800 */
[----:B------:R-:W-:Y:S01]  /*0c70*/  LOP3.LUT R4, R4, 0x1f, RZ, 0xc0, !PT ;  /* 0x0000001f04047812 */ /* 0x000fe200078ec0ff */
[----:B------:R-:W-:Y:S01]  /*0c80*/  UMOV UR4, 0x54442d19 ;  /* 0x54442d1900047882 */ /* 0x000fe20000000000 */
[----:B------:R-:W-:-:S02]  /*0c90*/  UMOV UR5, 0x3bf921fb ;  /* 0x3bf921fb00057882 */ /* 0x000fc40000000000 */
[-C--:B--2---:R-:W-:Y:S02]  /*0ca0*/  @P0 SHF.L.W.U32.HI R0, R3, R4.reuse, R0 ;  /* 0x0000000403000219 */ /* 0x084fe40000010e00 */
[----:B---3--:R-:W-:Y:S02]  /*0cb0*/  @P0 SHF.L.W.U32.HI R3, R2, R4, R3 ;  /* 0x0000000402030219 */ /* 0x008fe40000010e03 */
[----:B------:R-:W-:Y:S02]  /*0cc0*/  ISETP.GE.AND P0, PT, R5, RZ, PT ;  /* 0x000000ff0500720c */ /* 0x000fe40003f06270 */
[C---:B------:R-:W-:Y:S02]  /*0cd0*/  SHF.L.W.U32.HI R2, R3.reuse, 0x2, R0 ;  /* 0x0000000203027819 */ /* 0x040fe40000010e00 */
[----:B------:R-:W-:Y:S02]  /*0ce0*/  SHF.L.U32 R3, R3, 0x2, RZ ;  /* 0x0000000203037819 */ /* 0x000fe400000006ff */
[----:B------:R-:W-:-:S02]  /*0cf0*/  SHF.R.S32.HI R4, RZ, 0x1f, R2 ;  /* 0x0000001fff047819 */ /* 0x000fc40000011402 */
[----:B------:R-:W-:Y:S02]  /*0d00*/  LOP3.LUT R5, R2, R5, RZ, 0x3c, !PT ;  /* 0x0000000502057212 */ /* 0x000fe400078e3cff */
[C---:B------:R-:W-:Y:S02]  /*0d10*/  LOP3.LUT R16, R4.reuse, R3, RZ, 0x3c, !PT ;  /* 0x0000000304107212 */ /* 0x040fe400078e3cff */
[----:B------:R-:W-:Y:S02]  /*0d20*/  LOP3.LUT R17, R4, R2, RZ, 0x3c, !PT ;  /* 0x0000000204117212 */ /* 0x000fe400078e3cff */
[----:B------:R-:W-:Y:S02]  /*0d30*/  SHF.R.U32.HI R3, RZ, 0x1e, R0 ;  /* 0x0000001eff037819 */ /* 0x000fe40000011600 */
[----:B------:R-:W-:Y:S02]  /*0d40*/  ISETP.GE.AND P1, PT, R5, RZ, PT ;  /* 0x000000ff0500720c */ /* 0x000fe40003f26270 */
[----:B------:R-:W0:Y:S01]  /*0d50*/  I2F.F64.S64 R16, R16 ;  /* 0x0000001000107312 */ /* 0x000e220000301c00 */
[----:B------:R-:W-:-:S05]  /*0d60*/  LEA.HI R2, R2, R3, RZ, 0x1 ;  /* 0x0000000302027211 */ /* 0x000fca00078f08ff */
[----:B------:R-:W-:-:S04]  /*0d70*/  IMAD.MOV R0, RZ, RZ, -R2 ;  /* 0x000000ffff007224 */ /* 0x000fc800078e0a02 */
[----:B------:R-:W-:Y:S01]  /*0d80*/  @!P0 IMAD.MOV.U32 R2, RZ, RZ, R0 ;  /* 0x000000ffff028224 */ /* 0x000fe200078e0000 */
[----:B0-----:R-:W-:-:S10]  /*0d90*/  DMUL R14, R16, UR4 ;  /* 0x00000004100e7c28 */ /* 0x001fd40008000000 */
[----:B------:R-:W0:Y:S02]  /*0da0*/  F2F.F32.F64 R14, R14 ;  /* 0x0000000e000e7310 */ /* 0x000e240000301000 */
[----:B0-----:R-:W-:-:S07]  /*0db0*/  FSEL R0, -R14, R14, !P1 ;  /* 0x0000000e0e007208 */ /* 0x001fce0004800100 */
.L_x_8:
[----:B------:R-:W-:Y:S05]  /*0dc0*/  BSYNC.RECONVERGENT B0 ;  /* 0x0000000000007941 */ /* 0x000fea0003800200 */
.L_x_7:
[----:B------:R-:W-:Y:S02]  /*0dd0*/  IMAD.MOV.U32 R4, RZ, RZ, 0x37cbac00 ;  /* 0x37cbac00ff047424 */ /* 0x000fe400078e00ff */
[----:B------:R-:W-:Y:S01]  /*0de0*/  FMUL R3, R0, R0 ;  /* 0x0000000000037220 */ /* 0x000fe20000400000 */
[----:B------:R-:W-:Y:S02]  /*0df0*/  MOV R14, 0x394d4153 ;  /* 0x394d4153000e7802 */ /* 0x000fe40000000f00 */
[C---:B------:R-:W-:Y:S01]  /*0e00*/  LOP3.LUT R15, R2.reuse, 0x1, RZ, 0xc0, !PT ;  /* 0x00000001020f7812 */ /* 0x040fe200078ec0ff */
[C---:B------:R-:W-:Y:S01]  /*0e10*/  FFMA R4, R3.reuse, R4, -0.0013887860113754868507 ;  /* 0xbab607ed03047423 */ /* 0x040fe20000000004 */
[C---:B------:R-:W-:Y:S01]  /*0e20*/  FFMA R5, R3.reuse, R0, RZ ;  /* 0x0000000003057223 */ /* 0x040fe200000000ff */
[----:B------:R-:W-:Y:S01]  /*0e30*/  FFMA R14, R3, -R14, 0.0083327032625675201416 ;  /* 0x3c0885e4030e7423 */ /* 0x000fe2000000080e */
[----:B------:R-:W-:Y:S01]  /*0e40*/  ISETP.NE.U32.AND P0, PT, R15, 0x1, PT ;  /* 0x000000010f00780c */ /* 0x000fe20003f05070 */
[C---:B------:R-:W-:Y:S01]  /*0e50*/  FFMA R4, R3.reuse, R4, 0.041666727513074874878 ;  /* 0x3d2aaabb03047423 */ /* 0x040fe20000000004 */
[C---:B------:R-:W-:Y:S01]  /*0e60*/  LOP3.LUT P1, RZ, R2.reuse, 0x2, RZ, 0xc0, !PT ;  /* 0x0000000202ff7812 */ /* 0x040fe2000782c0ff */
[----:B------:R-:W-:Y:S01]  /*0e70*/  FFMA R14, R3, R14, -0.16666662693023681641 ;  /* 0xbe2aaaa8030e7423 */ /* 0x000fe2000000000e */
[----:B------:R-:W-:-:S02]  /*0e80*/  VIADD R2, R2, 0x1 ;  /* 0x0000000102027836 */ /* 0x000fc40000000000 */
[----:B------:R-:W-:Y:S01]  /*0e90*/  FFMA R4, R3, R4, -0.4999999701976776123 ;  /* 0xbeffffff03047423 */ /* 0x000fe20000000004 */
[----:B------:R-:W-:-:S03]  /*0ea0*/  FFMA R5, R5, R14, R0 ;  /* 0x0000000e05057223 */ /* 0x000fc60000000000 */
[----:B------:R-:W-:-:S05]  /*0eb0*/  FFMA R4, R3, R4, 1 ;  /* 0x3f80000003047423 */ /* 0x000fca0000000004 */
[----:B------:R-:W-:-:S04]  /*0ec0*/  FSEL R0, R4, R5, !P0 ;  /* 0x0000000504007208 */ /* 0x000fc80004000000 */
[----:B------:R-:W-:Y:S02]  /*0ed0*/  FSEL R16, R0, -R0, !P1 ;  /* 0x8000000000107208 */ /* 0x000fe40004800000 */
[----:B------:R-:W-:Y:S02]  /*0ee0*/  LOP3.LUT P1, RZ, R2, 0x2, RZ, 0xc0, !PT ;  /* 0x0000000202ff7812 */ /* 0x000fe4000782c0ff */
[----:B------:R-:W-:Y:S02]  /*0ef0*/  FSEL R0, R5, R4, !P0 ;  /* 0x0000000405007208 */ /* 0x000fe40004000000 */
[----:B------:R-:W0:Y:S02]  /*0f00*/  F2F.F64.F32 R4, R16 ;  /* 0x0000001000047310 */ /* 0x000e240000201800 */
[----:B------:R-:W-:-:S06]  /*0f10*/  FSEL R2, R0, -R0, !P1 ;  /* 0x8000000000027208 */ /* 0x000fcc0004800000 */
[----:B------:R-:W1:Y:S01]  /*0f20*/  F2F.F64.F32 R2, R2 ;  /* 0x0000000200027310 */ /* 0x000e620000201800 */
[-C--:B0----5:R-:W-:Y:S02]  /*0f30*/  DMUL R14, R12, R4.reuse ;  /* 0x000000040c0e7228 */ /* 0x0a1fe40000000000 */
[----:B------:R-:W-:-:S06]  /*0f40*/  DMUL R4, R10, R4 ;  /* 0x000000040a047228 */ /* 0x000fcc0000000000 */
[-C--:B-1----:R-:W-:Y:S02]  /*0f50*/  DFMA R14, R10, R2.reuse, -R14 ;  /* 0x000000020a0e722b */ /* 0x082fe4000000080e */
[----:B------:R-:W-:-:S05]  /*0f60*/  DFMA R4, R12, R2, R4 ;  /* 0x000000020c04722b */ /* 0x000fca0000000004 */
[----:B------:R-:W-:Y:S04]  /*0f70*/  STG.E.64 desc[UR6][R6.64], R14 ;  /* 0x0000000e06007986 */ /* 0x000fe8000c101b06 */
[----:B------:R-:W-:Y:S01]  /*0f80*/  STG.E.64 desc[UR6][R8.64], R4 ;  /* 0x0000000408007986 */ /* 0x000fe2000c101b06 */
[----:B------:R-:W-:Y:S05]  /*0f90*/  EXIT ;  /* 0x000000000000794d */ /* 0x000fea0003800000 */
        .weak           $__internal_0_$__cuda_sm3x_div_rn_noftz_f32_slowpath
        .type           $__internal_0_$__cuda_sm3x_div_rn_noftz_f32_slowpath,@function
        .size           $__internal_0_$__cuda_sm3x_div_rn_noftz_f32_slowpath,(.L_x_88 - $__internal_0_$__cuda_sm3x_div_rn_noftz_f32_slowpath)
$__internal_0_$__cuda_sm3x_div_rn_noftz_f32_slowpath:
[----:B------:R-:W-:Y:S01]  /*0fa0*/  SHF.R.U32.HI R14, RZ, 0x17, R3 ;  /* 0x00000017ff0e7819 */ /* 0x000fe20000011603 */
[----:B------:R-:W-:Y:S01]  /*0fb0*/  BSSY.RECONVERGENT B1, `(.L_x_10) ;  /* 0x0000062000017945 */ /* 0x000fe20003800200 */
[----:B------:R-:W-:Y:S02]  /*0fc0*/  SHF.R.U32.HI R5, RZ, 0x17, R0 ;  /* 0x00000017ff057819 */ /* 0x000fe40000011600 */
[----:B------:R-:W-:Y:S02]  /*0fd0*/  LOP3.LUT R14, R14, 0xff, RZ, 0xc0, !PT ;  /* 0x000000ff0e0e7812 */ /* 0x000fe400078ec0ff */
[----:B------:R-:W-:-:S03]  /*0fe0*/  LOP3.LUT R17, R5, 0xff, RZ, 0xc0, !PT ;  /* 0x000000ff05117812 */ /* 0x000fc600078ec0ff */
[----:B------:R-:W-:Y:S02]  /*0ff0*/  VIADD R18, R14, 0xffffffff ;  /* 0xffffffff0e127836 */ /* 0x000fe40000000000 */
[----:B------:R-:W-:-:S03]  /*1000*/  VIADD R16, R17, 0xffffffff ;  /* 0xffffffff11107836 */ /* 0x000fc60000000000 */
[----:B------:R-:W-:-:S04]  /*1010*/  ISETP.GT.U32.AND P0, PT, R18, 0xfd, PT ;  /* 0x000000fd1200780c */ /* 0x000fc80003f04070 */
[----:B------:R-:W-:-:S13]  /*1020*/  ISETP.GT.U32.OR P0, PT, R16, 0xfd, P0 ;  /* 0x000000fd1000780c */ /* 0x000fda0000704470 */
[----:B------:R-:W-:Y:S01]  /*1030*/  @!P0 MOV R5, RZ ;  /* 0x000000ff00058202 */ /* 0x000fe20000000f00 */
[----:B------:R-:W-:Y:S06]  /*1040*/  @!P0 BRA `(.L_x_11) ;  /* 0x00000000005c8947 */ /* 0x000fec0003800000 */
[----:B------:R-:W-:Y:S02]  /*1050*/  FSETP.GTU.FTZ.AND P0, PT, |R0|, +INF , PT ;  /* 0x7f8000000000780b */ /* 0x000fe40003f1c200 */
[----:B------:R-:W-:-:S04]  /*1060*/  FSETP.GTU.FTZ.AND P1, PT, |R3|, +INF , PT ;  /* 0x7f8000000300780b */ /* 0x000fc80003f3c200 */
[----:B------:R-:W-:-:S13]  /*1070*/  PLOP3.LUT P0, PT, P0, P1, PT, 0xf8, 0x8f ;  /* 0x00000000008f781c */ /* 0x000fda0000703f70 */
[----:B------:R-:W-:Y:S05]  /*1080*/  @P0 BRA `(.L_x_12) ;  /* 0x00000004004c0947 */ /* 0x000fea0003800000 */
[----:B------:R-:W-:-:S13]  /*1090*/  LOP3.LUT P0, RZ, R3, 0x7fffffff, R0, 0xc8, !PT ;  /* 0x7fffffff03ff7812 */ /* 0x000fda000780c800 */
[----:B------:R-:W-:Y:S05]  /*10a0*/  @!P0 BRA `(.L_x_13) ;  /* 0x00000004003c8947 */ /* 0x000fea0003800000 */
[C---:B------:R-:W-:Y:S02]  /*10b0*/  FSETP.NEU.FTZ.AND P2, PT, |R0|.reuse, +INF , PT ;  /* 0x7f8000000000780b */ /* 0x040fe40003f5d200 */
[----:B------:R-:W-:Y:S02]  /*10c0*/  FSETP.NEU.FTZ.AND P1, PT, |R3|, +INF , PT ;  /* 0x7f8000000300780b */ /* 0x000fe40003f3d200 */
[----:B------:R-:W-:-:S11]  /*10d0*/  FSETP.NEU.FTZ.AND P0, PT, |R0|, +INF , PT ;  /* 0x7f8000000000780b */ /* 0x000fd60003f1d200 */
[----:B------:R-:W-:Y:S05]  /*10e0*/  @!P1 BRA !P2, `(.L_x_13) ;  /* 0x00000004002c9947 */ /* 0x000fea0005000000 */
[----:B------:R-:W-:-:S04]  /*10f0*/  LOP3.LUT P2, RZ, R0, 0x7fffffff, RZ, 0xc0, !PT ;  /* 0x7fffffff00ff7812 */ /* 0x000fc8000784c0ff */
[----:B------:R-:W-:-:S13]  /*1100*/  PLOP3.LUT P1, PT, P1, P2, PT, 0x2f, 0xf2 ;  /* 0x0000000000f2781c */ /* 0x000fda0000f24577 */
[----:B------:R-:W-:Y:S05]  /*1110*/  @P1 BRA `(.L_x_14) ;  /* 0x0000000400181947 */ /* 0x000fea0003800000 */
[----:B------:R-:W-:-:S04]  /*1120*/  LOP3.LUT P1, RZ, R3, 0x7fffffff, RZ, 0xc0, !PT ;  /* 0x7fffffff03ff7812 */ /* 0x000fc8000782c0ff */
[----:B------:R-:W-:-:S13]  /*1130*/  PLOP3.LUT P0, PT, P0, P1, PT, 0x2f, 0xf2 ;  /* 0x0000000000f2781c */ /* 0x000fda0000702577 */
[----:B------:R-:W-:Y:S05]  /*1140*/  @P0 BRA `(.L_x_15) ;  /* 0x0000000400000947 */ /* 0x000fea0003800000 */
[----:B------:R-:W-:Y:S02]  /*1150*/  ISETP.GE.AND P0, PT, R16, RZ, PT ;  /* 0x000000ff1000720c */ /* 0x000fe40003f06270 */
[----:B------:R-:W-:-:S11]  /*1160*/  ISETP.GE.AND P1, PT, R18, RZ, PT ;  /* 0x000000ff1200720c */ /* 0x000fd60003f26270 */
[----:B------:R-:W-:Y:S02]  /*1170*/  @P0 IMAD.MOV.U32 R5, RZ, RZ, RZ ;  /* 0x000000ffff050224 */ /* 0x000fe400078e00ff */
[----:B------:R-:W-:Y:S01]  /*1180*/  @!P0 FFMA R0, R0, 1.84467440737095516160e+19, RZ ;  /* 0x5f80000000008823 */ /* 0x000fe200000000ff */
[----:B------:R-:W-:Y:S02]  /*1190*/  @!P0 IMAD.MOV.U32 R5, RZ, RZ, -0x40 ;  /* 0xffffffc0ff058424 */ /* 0x000fe400078e00ff */
[----:B------:R-:W-:-:S03]  /*11a0*/  @!P1 FFMA R3, R3, 1.84467440737095516160e+19, RZ ;  /* 0x5f80000003039823 */ /* 0x000fc600000000ff */
[----:B------:R-:W-:-:S07]  /*11b0*/  @!P1 IADD3 R5, PT, PT, R5, 0x40, RZ ;  /* 0x0000004005059810 */ /* 0x000fce0007ffe0ff */
.L_x_11:
[----:B------:R-:W-:Y:S01]  /*11c0*/  LEA R16, R14, 0xc0800000, 0x17 ;  /* 0xc08000000e107811 */ /* 0x000fe200078eb8ff */
[----:B------:R-:W-:Y:S01]  /*11d0*/  VIADD R17, R17, 0xffffff81 ;  /* 0xffffff8111117836 */ /* 0x000fe20000000000 */
[----:B------:R-:W-:Y:S03]  /*11e0*/  BSSY.RECONVERGENT B2, `(.L_x_16) ;  /* 0x0000035000027945 */ /* 0x000fe60003800200 */
[----:B------:R-:W-:Y:S02]  /*11f0*/  IMAD.IADD R16, R3, 0x1, -R16 ;  /* 0x0000000103107824 */ /* 0x000fe400078e0a10 */
[C---:B------:R-:W-:Y:S02]  /*1200*/  IMAD R0, R17.reuse, -0x800000, R0 ;  /* 0xff80000011007824 */ /* 0x040fe400078e0200 */
[----:B------:R0:W1:Y:S01]  /*1210*/  MUFU.RCP R3, R16 ;  /* 0x0000001000037308 */ /* 0x0000620000001000 */
[----:B------:R-:W-:Y:S01]  /*1220*/  FADD.FTZ R19, -R16, -RZ ;  /* 0x800000ff10137221 */ /* 0x000fe20000010100 */
[----:B0-----:R-:W-:-:S04]  /*1230*/  IADD3 R16, PT, PT, R17, 0x7f, -R14 ;  /* 0x0000007f11107810 */ /* 0x001fc80007ffe80e */
[----:B------:R-:W-:Y:S01]  /*1240*/  IADD3 R5, PT, PT, R16, R5, RZ ;  /* 0x0000000510057210 */ /* 0x000fe20007ffe0ff */
[----:B-1----:R-:W-:-:S04]  /*1250*/  FFMA R18, R3, R19, 1 ;  /* 0x3f80000003127423 */ /* 0x002fc80000000013 */
[----:B------:R-:W-:-:S04]  /*1260*/  FFMA R3, R3, R18, R3 ;  /* 0x0000001203037223 */ /* 0x000fc80000000003 */
[----:B------:R-:W-:-:S04]  /*1270*/  FFMA R18, R0, R3, RZ ;  /* 0x0000000300127223 */ /* 0x000fc800000000ff */
[----:B------:R-:W-:-:S04]  /*1280*/  FFMA R20, R19, R18, R0 ;  /* 0x0000001213147223 */ /* 0x000fc80000000000 */
[----:B------:R-:W-:-:S04]  /*1290*/  FFMA R20, R3, R20, R18 ;  /* 0x0000001403147223 */ /* 0x000fc80000000012 */
[----:B------:R-:W-:-:S04]  /*12a0*/  FFMA R19, R19, R20, R0 ;  /* 0x0000001413137223 */ /* 0x000fc80000000000 */
[----:B------:R-:W-:-:S05]  /*12b0*/  FFMA R0, R3, R19, R20 ;  /* 0x0000001303007223 */ /* 0x000fca0000000014 */
[----:B------:R-:W-:-:S04]  /*12c0*/  SHF.R.U32.HI R14, RZ, 0x17, R0 ;  /* 0x00000017ff0e7819 */ /* 0x000fc80000011600 */
[----:B------:R-:W-:-:S05]  /*12d0*/  LOP3.LUT R14, R14, 0xff, RZ, 0xc0, !PT ;  /* 0x000000ff0e0e7812 */ /* 0x000fca00078ec0ff */
[----:B------:R-:W-:-:S04]  /*12e0*/  IMAD.IADD R17, R14, 0x1, R5 ;  /* 0x000000010e117824 */ /* 0x000fc800078e0205 */
[----:B------:R-:W-:-:S05]  /*12f0*/  VIADD R14, R17, 0xffffffff ;  /* 0xffffffff110e7836 */ /* 0x000fca0000000000 */
[----:B------:R-:W-:-:S13]  /*1300*/  ISETP.GE.U32.AND P0, PT, R14, 0xfe, PT ;  /* 0x000000fe0e00780c */ /* 0x000fda0003f06070 */
[----:B------:R-:W-:Y:S05]  /*1310*/  @!P0 BRA `(.L_x_17) ;  /* 0x0000000000808947 */ /* 0x000fea0003800000 */
[----:B------:R-:W-:-:S13]  /*1320*/  ISETP.GT.AND P0, PT, R17, 0xfe, PT ;  /* 0x000000fe1100780c */ /* 0x000fda0003f04270 */
[----:B------:R-:W-:Y:S05]  /*1330*/  @P0 BRA `(.L_x_18) ;  /* 0x00000000006c0947 */ /* 0x000fea0003800000 */
[----:B------:R-:W-:-:S13]  /*1340*/  ISETP.GE.AND P0, PT, R17, 0x1, PT ;  /* 0x000000011100780c */ /* 0x000fda0003f06270 */
[----:B------:R-:W-:Y:S05]  /*1350*/  @P0 BRA `(.L_x_19) ;  /* 0x0000000000740947 */ /* 0x000fea0003800000 */
[----:B------:R-:W-:Y:S02]  /*1360*/  ISETP.GE.AND P0, PT, R17, -0x18, PT ;  /* 0xffffffe81100780c */ /* 0x000fe40003f06270 */
[----:B------:R-:W-:-:S11]  /*1370*/  LOP3.LUT R0, R0, 0x80000000, RZ, 0xc0, !PT ;  /* 0x8000000000007812 */ /* 0x000fd600078ec0ff */
[----:B------:R-:W-:Y:S05]  /*1380*/  @!P0 BRA `(.L_x_19) ;  /* 0x0000000000688947 */ /* 0x000fea0003800000 */
[CCC-:B------:R-:W-:Y:S01]  /*1390*/  FFMA.RZ R5, R3.reuse, R19.reuse, R20.reuse ;  /* 0x0000001303057223 */ /* 0x1c0fe2000000c014 */
[-CC-:B------:R-:W-:Y:S01]  /*13a0*/  FFMA.RM R14, R3, R19.reuse, R20.reuse ;  /* 0x00000013030e7223 */ /* 0x180fe20000004014 */
[C---:B------:R-:W-:Y:S02]  /*13b0*/  ISETP.NE.AND P2, PT, R17.reuse, RZ, PT ;  /* 0x000000ff1100720c */ /* 0x040fe40003f45270 */
[----:B------:R-:W-:Y:S02]  /*13c0*/  ISETP.NE.AND P1, PT, R17, RZ, PT ;  /* 0x000000ff1100720c */ /* 0x000fe40003f25270 */
[----:B------:R-:W-:Y:S01]  /*13d0*/  LOP3.LUT R16, R5, 0x7fffff, RZ, 0xc0, !PT ;  /* 0x007fffff05107812 */ /* 0x000fe200078ec0ff */
[----:B------:R-:W-:Y:S01]  /*13e0*/  FFMA.RP R5, R3, R19, R20 ;  /* 0x0000001303057223 */ /* 0x000fe20000008014 */
[----:B------:R-:W-:Y:S01]  /*13f0*/  IADD3 R3, PT, PT, R17, 0x20, RZ ;  /* 0x0000002011037810 */ /* 0x000fe20007ffe0ff */
[----:B------:R-:W-:Y:S01]  /*1400*/  IMAD.MOV R17, RZ, RZ, -R17 ;  /* 0x000000ffff117224 */ /* 0x000fe200078e0a11 */
[----:B------:R-:W-:-:S02]  /*1410*/  LOP3.LUT R16, R16, 0x800000, RZ, 0xfc, !PT ;  /* 0x0080000010107812 */ /* 0x000fc400078efcff */
[----:B------:R-:W-:Y:S02]  /*1420*/  FSETP.NEU.FTZ.AND P0, PT, R5, R14, PT ;  /* 0x0000000e0500720b */ /* 0x000fe40003f1d000 */
[----:B------:R-:W-:Y:S02]  /*1430*/  SHF.L.U32 R3, R16, R3, RZ ;  /* 0x0000000310037219 */ /* 0x000fe400000006ff */
[----:B------:R-:W-:Y:S02]  /*1440*/  SEL R5, R17, RZ, P2 ;  /* 0x000000ff11057207 */ /* 0x000fe40001000000 */
[----:B------:R-:W-:Y:S02]  /*1450*/  ISETP.NE.AND P1, PT, R3, RZ, P1 ;  /* 0x000000ff0300720c */ /* 0x000fe40000f25270 */
[----:B------:R-:W-:Y:S02]  /*1460*/  SHF.R.U32.HI R5, RZ, R5, R16 ;  /* 0x00000005ff057219 */ /* 0x000fe40000011610 */
[----:B------:R-:W-:-:S02]  /*1470*/  PLOP3.LUT P0, PT, P0, P1, PT, 0xf8, 0x8f ;  /* 0x00000000008f781c */ /* 0x000fc40000703f70 */
[----:B------:R-:W-:Y:S02]  /*1480*/  SHF.R.U32.HI R14, RZ, 0x1, R5 ;  /* 0x00000001ff0e7819 */ /* 0x000fe40000011605 */
[----:B------:R-:W-:-:S04]  /*1490*/  SEL R3, RZ, 0x1, !P0 ;  /* 0x00000001ff037807 */ /* 0x000fc80004000000 */
[----:B------:R-:W-:-:S04]  /*14a0*/  LOP3.LUT R16, R3, 0x1, R14, 0xf8, !PT ;  /* 0x0000000103107812 */ /* 0x000fc800078ef80e */
[----:B------:R-:W-:-:S05]  /*14b0*/  LOP3.LUT R5, R16, R5, RZ, 0xc0, !PT ;  /* 0x0000000510057212 */ /* 0x000fca00078ec0ff */
[----:B------:R-:W-:-:S05]  /*14c0*/  IMAD.IADD R5, R14, 0x1, R5 ;  /* 0x000000010e057824 */ /* 0x000fca00078e0205 */
[----:B------:R-:W-:Y:S01]  /*14d0*/  LOP3.LUT R0, R5, R0, RZ, 0xfc, !PT ;  /* 0x0000000005007212 */ /* 0x000fe200078efcff */
[----:B------:R-:W-:Y:S06]  /*14e0*/  BRA `(.L_x_19) ;  /* 0x0000000000107947 */ /* 0x000fec0003800000 */
.L_x_18:
[----:B------:R-:W-:-:S04]  /*14f0*/  LOP3.LUT R0, R0, 0x80000000, RZ, 0xc0, !PT ;  /* 0x8000000000007812 */ /* 0x000fc800078ec0ff */
[----:B------:R-:W-:Y:S01]  /*1500*/  LOP3.LUT R0, R0, 0x7f800000, RZ, 0xfc, !PT ;  /* 0x7f80000000007812 */ /* 0x000fe200078efcff */
[----:B------:R-:W-:Y:S06]  /*1510*/  BRA `(.L_x_19) ;  /* 0x0000000000047947 */ /* 0x000fec0003800000 */
.L_x_17:
[----:B------:R-:W-:-:S07]  /*1520*/  LEA R0, R5, R0, 0x17 ;  /* 0x0000000005007211 */ /* 0x000fce00078eb8ff */
.L_x_19:
[----:B------:R-:W-:Y:S05]  /*1530*/  BSYNC.RECONVERGENT B2 ;  /* 0x0000000000027941 */ /* 0x000fea0003800200 */
.L_x_16:
[----:B------:R-:W-:Y:S05]  /*1540*/  BRA `(.L_x_20) ;  /* 0x0000000000207947 */ /* 0x000fea0003800000 */
.L_x_15:
[----:B------:R-:W-:-:S04]  /*1550*/  LOP3.LUT R0, R3, 0x80000000, R0, 0x48, !PT ;  /* 0x8000000003007812 */ /* 0x000fc800078e4800 */
[----:B------:R-:W-:Y:S01]  /*1560*/  LOP3.LUT R0, R0, 0x7f800000, RZ, 0xfc, !PT ;  /* 0x7f80000000007812 */ /* 0x000fe200078efcff */
[----:B------:R-:W-:Y:S06]  /*1570*/  BRA `(.L_x_20) ;  /* 0x0000000000147947 */ /* 0x000fec0003800000 */
.L_x_14:
[----:B------:R-:W-:Y:S01]  /*1580*/  LOP3.LUT R0, R3, 0x80000000, R0, 0x48, !PT ;  /* 0x8000000003007812 */ /* 0x000fe200078e4800 */
[----:B------:R-:W-:Y:S06]  /*1590*/  BRA `(.L_x_20) ;  /* 0x00000000000c7947 */ /* 0x000fec0003800000 */
.L_x_13:
[----:B------:R-:W0:Y:S01]  /*15a0*/  MUFU.RSQ R0, -QNAN ;  /* 0xffc0000000007908 */ /* 0x000e220000001400 */
[----:B------:R-:W-:Y:S05]  /*15b0*/  BRA `(.L_x_20) ;  /* 0x0000000000047947 */ /* 0x000fea0003800000 */
.L_x_12:
[----:B------:R-:W-:-:S07]  /*15c0*/  FADD.FTZ R0, R0, R3 ;  /* 0x0000000300007221 */ /* 0x000fce0000010000 */
.L_x_20:
[----:B------:R-:W-:Y:S05]  /*15d0*/  BSYNC.RECONVERGENT B1 ;  /* 0x0000000000017941 */ /* 0x000fea0003800200 */
.L_x_10:
[----:B------:R-:W-:-:S04]  /*15e0*/  IMAD.MOV.U32 R5, RZ, RZ, 0x0 ;  /* 0x00000000ff057424 */ /* 0x000fc800078e00ff */
[----:B0-----:R-:W-:Y:S05]  /*15f0*/  RET.REL.NODEC R4 `(rope_f64) ;  /* 0xffffffe804807950 */ /* 0x001fea0003c3ffff */
.L_x_21:
[----:B------:R-:W-:-:S00]  /*1600*/  BRA `(.L_x_21) ;  /* 0xfffffffc00fc7947 */ /* 0x000fc0000383ffff */
[----:B------:R-:W-:-:S00]  /*1610*/  NOP ;  /* 0x0000000000007918 */ /* 0x000fc00000000000 */
        /* <DEDUP_REMOVED lines=14> */
.L_x_88:


//--------------------- .text.rope_f32            --------------------------
	.section	.text.rope_f32,"ax",@progbits
	.align	128
        .global         rope_f32
        .type           rope_f32,@function
        .size           rope_f32,(.L_x_89 - rope_f32)
        .other          rope_f32,@"STO_CUDA_ENTRY STV_DEFAULT"
rope_f32:
.text.rope_f32:
        /* <DEDUP_REMOVED lines=17> */
[----:B----4-:R-:W-:Y:S01]  /*0110*/  LEA.HI R4, R15, R15, RZ, 0x1 ;  /* 0x0000000f0f047211 */ /* 0x010fe200078f08ff */
[----:B0-----:R-:W-:-:S03]  /*0120*/  IMAD R0, R6, UR6, R7 ;  /* 0x0000000606007c24 */ /* 0x001fc6000f8e0207 */
[----:B------:R-:W-:-:S04]  /*0130*/  SHF.R.S32.HI R7, RZ, 0x1, R4 ;  /* 0x00000001ff077819 */ /* 0x000fc80000011404 */
[----:B------:R-:W-:-:S13]  /*0140*/  ISETP.GE.OR P0, PT, R0, R7, P0 ;  /* 0x000000070000720c */ /* 0x000fda0000706670 */
[----:B------:R-:W-:Y:S05]  /*0150*/  @P0 EXIT ;  /* 0x000000000000094d */ /* 0x000fea0003800000 */
[----:B------:R-:W0:Y:S01]  /*0160*/  LDC.64 R8, c[0x0][0x380] ;  /* 0x0000e000ff087b82 */ /* 0x000e220000000a00 */
[----:B------:R-:W-:Y:S01]  /*0170*/  IMAD R3, R2, UR9, R3 ;  /* 0x0000000902037c24 */ /* 0x000fe2000f8e0203 */
[----:B------:R-:W1:Y:S03]  /*0180*/  LDCU.64 UR6, c[0x0][0x358] ;  /* 0x00006b00ff0677ac */ /* 0x000e660008000a00 */
[----:B------:R-:W-:Y:S01]  /*0190*/  IMAD R3, R3, R15, R0 ;  /* 0x0000000f03037224 */ /* 0x000fe200078e0200 */
[----:B------:R-:W2:Y:S03]  /*01a0*/  LDCU UR4, c[0x0][0x388] ;  /* 0x00007100ff0477ac */ /* 0x000ea60008000800 */
[----:B0-----:R-:W-:-:S05]  /*01b0*/  IMAD.WIDE R8, R3, 0x4, R8 ;  /* 0x0000000403087825 */ /* 0x001fca00078e0208 */
[----:B-1----:R0:W5:Y:S01]  /*01c0*/  LDG.E R5, desc[UR6][R8.64] ;  /* 0x0000000608057981 */ /* 0x002162000c1e1900 */
[----:B------:R-:W-:-:S05]  /*01d0*/  IMAD.WIDE R6, R7, 0x4, R8 ;  /* 0x0000000407067825 */ /* 0x000fca00078e0208 */
[----:B------:R0:W5:Y:S01]  /*01e0*/  LDG.E R11, desc[UR6][R6.64] ;  /* 0x00000006060b7981 */ /* 0x000162000c1e1900 */
[----:B------:R-:W-:-:S04]  /*01f0*/  I2FP.F32.S32 R15, R15 ;  /* 0x0000000f000f7245 */ /* 0x000fc80000201400 */
        /* <DEDUP_REMOVED lines=15> */
[----:B-----5:R-:W-:Y:S05]  /*02f0*/  CALL.REL.NOINC `($__internal_1_$__cuda_sm3x_div_rn_noftz_f32_slowpath) ;  /* 0x0000000c00207944 */ /* 0x020fea0003c00000 */
[----:B------:R-:W-:-:S07]  /*0300*/  IMAD.MOV.U32 R3, RZ, RZ, R0 ;  /* 0x000000ffff037224 */ /* 0x000fce00078e0000 */
.L_x_23:
[----:B------:R-:W-:Y:S05]  /*0310*/  BSYNC.RECONVERGENT B0 ;  /* 0x0000000000007941 */ /* 0x000fea0003800200 */
.L_x_22:
[----:B------:R-:W0:Y:S01]  /*0320*/  LDC R0, c[0x0][0x38c] ;  /* 0x0000e300ff007b82 */ /* 0x000e220000000800 */
[----:B------:R-:W-:Y:S01]  /*0330*/  BSSY.RECONVERGENT B0, `(.L_x_24) ;  /* 0x0000059000007945 */ /* 0x000fe20003800200 */
[C---:B0-----:R-:W-:Y:S01]  /*0340*/  FMUL R15, |R0|.reuse, 16777216 ;  /* 0x4b800000000f7820 */ /* 0x041fe20000400200 */
[----:B------:R-:W-:-:S04]  /*0350*/  FSETP.GEU.AND P0, PT, |R0|, 1.175494350822287508e-38, PT ;  /* 0x008000000000780b */ /* 0x000fc80003f0e200 */
[----:B------:R-:W-:Y:S02]  /*0360*/  FSEL R15, R15, |R0|, !P0 ;  /* 0x400000000f0f7208 */ /* 0x000fe40004000000 */
[----:B------:R-:W-:-:S03]  /*0370*/  FSEL R10, RZ, -24, P0 ;  /* 0xc1c00000ff0a7808 */ /* 0x000fc60000000000 */
[----:B------:R-:W-:-:S05]  /*0380*/  VIADD R4, R15, 0xc0cafb0d ;  /* 0xc0cafb0d0f047836 */ /* 0x000fca0000000000 */
[----:B------:R-:W-:-:S04]  /*0390*/  LOP3.LUT R4, R4, 0xff800000, RZ, 0xc0, !PT ;  /* 0xff80000004047812 */ /* 0x000fc800078ec0ff */
[----:B------:R-:W-:-:S05]  /*03a0*/  IADD3 R15, PT, PT, R15, -R4, RZ ;  /* 0x800000040f0f7210 */ /* 0x000fca0007ffe0ff */
[C---:B------:R-:W-:Y:S01]  /*03b0*/  FADD R12, R15.reuse, 1 ;  /* 0x3f8000000f0c7421 */ /* 0x040fe20000000000 */
[----:B------:R-:W-:Y:S01]  /*03c0*/  FADD R17, R15, -1 ;  /* 0xbf8000000f117421 */ /* 0x000fe20000000000 */
[----:B------:R-:W-:-:S03]  /*03d0*/  I2FP.F32.S32 R15, R4 ;  /* 0x00000004000f7245 */ /* 0x000fc60000201400 */
[----:B------:R-:W-:Y:S01]  /*03e0*/  FADD R19, R17, R17 ;  /* 0x0000001111137221 */ /* 0x000fe20000000000 */
[----:B------:R-:W0:Y:S01]  /*03f0*/  MUFU.RCP R12, R12 ;  /* 0x0000000c000c7308 */ /* 0x000e220000001000 */
[----:B------:R-:W-:Y:S02]  /*0400*/  FFMA R15, R15, 1.1920928955078125e-07, R10 ;  /* 0x340000000f0f7823 */ /* 0x000fe4000000000a */
[----:B0-----:R-:W-:Y:S01]  /*0410*/  FMUL R4, R12, R19 ;  /* 0x000000130c047220 */ /* 0x001fe20000400000 */
[----:B------:R-:W-:-:S03]  /*0420*/  IMAD.MOV.U32 R19, RZ, RZ, 0x3a2c32e4 ;  /* 0x3a2c32e4ff137424 */ /* 0x000fc600078e00ff */
        /* <DEDUP_REMOVED lines=8> */
[----:B------:R-:W-:-:S02]  /*04b0*/  FFMA R16, R4, 1.4426950216293334961, R15 ;  /* 0x3fb8aa3b04107823 */ /* 0x000fc4000000000f */
[----:B------:R-:W-:Y:S01]  /*04c0*/  FMUL R17, R12, R17 ;  /* 0x000000110c117220 */ /* 0x000fe20000400000 */
[----:B------:R-:W-:-:S03]  /*04d0*/  FFMA R19, R14, R19, 0.12022458761930465698 ;  /* 0x3df6384f0e137423 */ /* 0x000fc60000000013 */
[----:B------:R-:W-:Y:S01]  /*04e0*/  FFMA R15, R17, 1.4426950216293334961, R16 ;  /* 0x3fb8aa3b110f7823 */ /* 0x000fe20000000010 */
[----:B------:R-:W-:-:S03]  /*04f0*/  FMUL R19, R14, R19 ;  /* 0x000000130e137220 */ /* 0x000fc60000400000 */
[----:B------:R-:W-:Y:S01]  /*0500*/  FFMA R12, R4, 1.9251366722983220825e-08, R15 ;  /* 0x32a55e34040c7823 */ /* 0x000fe2000000000f */
[----:B------:R-:W-:-:S04]  /*0510*/  FMUL R14, R19, 3 ;  /* 0x40400000130e7820 */ /* 0x000fc80000400000 */
[----:B------:R-:W-:-:S04]  /*0520*/  FFMA R12, R17, R14, R12 ;  /* 0x0000000e110c7223 */ /* 0x000fc8000000000c */
[----:B------:R-:W-:Y:S01]  /*0530*/  FFMA R19, R4, R19, R12 ;  /* 0x0000001304137223 */ /* 0x000fe2000000000c */
[----:B------:R-:W-:-:S03]  /*0540*/  IMAD.MOV.U32 R12, RZ, RZ, 0x391fcb8e ;  /* 0x391fcb8eff0c7424 */ /* 0x000fc600078e00ff */
        /* <DEDUP_REMOVED lines=45> */
.L_x_26:
        /* <DEDUP_REMOVED lines=10> */
.L_x_25:
[----:B------:R-:W-:Y:S05]  /*08c0*/  BSYNC.RECONVERGENT B0 ;  /* 0x0000000000007941 */ /* 0x000fea0003800200 */
.L_x_24:
        /* <DEDUP_REMOVED lines=12> */
[----:B-----5:R-:W-:Y:S05]  /*0990*/  CALL.REL.NOINC `($__internal_1_$__cuda_sm3x_div_rn_noftz_f32_slowpath) ;  /* 0x0000000400787944 */ /* 0x020fea0003c00000 */
[----:B------:R-:W-:-:S07]  /*09a0*/  MOV R15, R0 ;  /* 0x00000000000f7202 */ /* 0x000fce0000000f00 */
.L_x_28:
[----:B------:R-:W-:Y:S05]  /*09b0*/  BSYNC.RECONVERGENT B0 ;  /* 0x0000000000007941 */ /* 0x000fea0003800200 */
.L_x_27:
        /* <DEDUP_REMOVED lines=11> */
[----:B------:R-:W-:Y:S01]  /*0a70*/  @!P0 IMAD.MOV.U32 R2, RZ, RZ, RZ ;  /* 0x000000ffff028224 */ /* 0x000fe200078e00ff */
[----:B------:R-:W-:Y:S06]  /*0a80*/  @!P0 BRA `(.L_x_30) ;  /* 0x0000000000cc8947 */ /* 0x000fec0003800000 */
[----:B------:R-:W-:Y:S02]  /*0a90*/  IMAD.SHL.U32 R2, R15, 0x100, RZ ;  /* 0x000001000f027824 */ /* 0x000fe400078e00ff */
[----:B------:R-:W-:Y:S02]  /*0aa0*/  HFMA2 R10, -RZ, RZ, 0, 0 ;  /* 0x00000000ff0a7431 */ /* 0x000fe400000001ff */
[----:B------:R-:W-:Y:S01]  /*0ab0*/  IMAD.MOV.U32 R0, RZ, RZ, R1 ;  /* 0x000000ffff007224 */ /* 0x000fe200078e0001 */
[----:B------:R-:W0:Y:S01]  /*0ac0*/  LDCU.64 UR8, c[0x4][URZ] ;  /* 0x01000000ff0877ac */ /* 0x000e220008000a00 */
[----:B------:R-:W-:Y:S01]  /*0ad0*/  LOP3.LUT R19, R2, 0x80000000, RZ, 0xfc, !PT ;  /* 0x8000000002137812 */ /* 0x000fe200078efcff */
[----:B------:R-:W-:Y:S01]  /*0ae0*/  UMOV UR5, URZ ;  /* 0x000000ff00057c82 */ /* 0x000fe20008000000 */
[----:B------:R-:W-:-:S05]  /*0af0*/  UMOV UR4, URZ ;  /* 0x000000ff00047c82 */ /* 0x000fca0008000000 */
.L_x_31:
[----:B0-----:R-:W-:Y:S01]  /*0b00*/  IMAD.U32 R12, RZ, RZ, UR8 ;  /* 0x00000008ff0c7e24 */ /* 0x001fe2000f8e00ff */
[----:B------:R-:W-:-:S05]  /*0b10*/  MOV R13, UR9 ;  /* 0x00000009000d7c02 */ /* 0x000fca0008000f00 */
        /* <DEDUP_REMOVED lines=35> */
[----:B------:R-:W1:Y:S01]  /*0d50*/  I2F.F64.S64 R12, R12 ;  /* 0x0000000c000c7312 */ /* 0x000e620000301c00 */
[----:B------:R-:W-:-:S05]  /*0d60*/  LEA.HI R2, R2, R3, RZ, 0x1 ;  /* 0x0000000302027211 */ /* 0x000fca00078f08ff */
[----:B------:R-:W-:-:S04]  /*0d70*/  IMAD.MOV R0, RZ, RZ, -R2 ;  /* 0x000000ffff007224 */ /* 0x000fc800078e0a02 */
[----:B------:R-:W-:Y:S01]  /*0d80*/  @!P0 IMAD.MOV.U32 R2, RZ, RZ, R0 ;  /* 0x000000ffff028224 */ /* 0x000fe200078e0000 */
[----:B-1----:R-:W-:-:S10]  /*0d90*/  DMUL R16, R12, UR4 ;  /* 0x000000040c107c28 */ /* 0x002fd40008000000 */
[----:B------:R-:W1:Y:S02]  /*0da0*/  F2F.F32.F64 R16, R16 ;  /* 0x0000001000107310 */ /* 0x000e640000301000 */
[----:B01----:R-:W-:-:S07]  /*0db0*/  FSEL R0, -R16, R16, !P1 ;  /* 0x0000001010007208 */ /* 0x003fce0004800100 */
.L_x_30:
[----:B------:R-:W-:Y:S05]  /*0dc0*/  BSYNC.RECONVERGENT B0 ;  /* 0x0000000000007941 */ /* 0x000fea0003800200 */
.L_x_29:
[----:B------:R-:W-:Y:S01]  /*0dd0*/  MOV R4, 0x37cbac00 ;  /* 0x37cbac0000047802 */ /* 0x000fe20000000f00 */
[----:B------:R-:W-:Y:S01]  /*0de0*/  FMUL R3, R0, R0 ;  /* 0x0000000000037220 */ /* 0x000fe20000400000 */
[----:B------:R-:W-:Y:S01]  /*0df0*/  IMAD.MOV.U32 R10, RZ, RZ, 0x394d4153 ;  /* 0x394d4153ff0a7424 */ /* 0x000fe200078e00ff */
[----:B------:R-:W-:Y:S02]  /*0e00*/  LOP3.LUT R12, R2, 0x1, RZ, 0xc0, !PT ;  /* 0x00000001020c7812 */ /* 0x000fe400078ec0ff */
[C---:B------:R-:W-:Y:S01]  /*0e10*/  FFMA R4, R3.reuse, R4, -0.0013887860113754868507 ;  /* 0xbab607ed03047423 */ /* 0x040fe20000000004 */
[C---:B------:R-:W-:Y:S01]  /*0e20*/  FFMA R10, R3.reuse, -R10, 0.0083327032625675201416 ;  /* 0x3c0885e4030a7423 */ /* 0x040fe2000000080a */
[C---:B------:R-:W-:Y:S01]  /*0e30*/  FFMA R13, R3.reuse, R0, RZ ;  /* 0x00000000030d7223 */ /* 0x040fe200000000ff */
[----:B------:R-:W-:Y:S01]  /*0e40*/  ISETP.NE.U32.AND P0, PT, R12, 0x1, PT ;  /* 0x000000010c00780c */ /* 0x000fe20003f05070 */
[C---:B------:R-:W-:Y:S01]  /*0e50*/  FFMA R4, R3.reuse, R4, 0.041666727513074874878 ;  /* 0x3d2aaabb03047423 */ /* 0x040fe20000000004 */
[----:B------:R-:W-:Y:S01]  /*0e60*/  FFMA R10, R3, R10, -0.16666662693023681641 ;  /* 0xbe2aaaa8030a7423 */ /* 0x000fe2000000000a */
[----:B------:R-:W-:-:S02]  /*0e70*/  LOP3.LUT P1, RZ, R2, 0x2, RZ, 0xc0, !PT ;  /* 0x0000000202ff7812 */ /* 0x000fc4000782c0ff */
[----:B------:R-:W-:Y:S01]  /*0e80*/  FFMA R4, R3, R4, -0.4999999701976776123 ;  /* 0xbeffffff03047423 */ /* 0x000fe20000000004 */
[----:B------:R-:W-:-:S03]  /*0e90*/  FFMA R13, R13, R10, R0 ;  /* 0x0000000a0d0d7223 */ /* 0x000fc60000000000 */
[----:B------:R-:W-:Y:S01]  /*0ea0*/  FFMA R4, R3, R4, 1 ;  /* 0x3f80000003047423 */ /* 0x000fe20000000004 */
[----:B------:R-:W-:-:S04]  /*0eb0*/  VIADD R3, R2, 0x1 ;  /* 0x0000000102037836 */ /* 0x000fc80000000000 */
[----:B------:R-:W-:Y:S02]  /*0ec0*/  FSEL R0, R4, R13, !P0 ;  /* 0x0000000d04007208 */ /* 0x000fe40004000000 */
[----:B------:R-:W-:Y:S02]  /*0ed0*/  LOP3.LUT P2, RZ, R3, 0x2, RZ, 0xc0, !PT ;  /* 0x0000000203ff7812 */ /* 0x000fe4000784c0ff */
[----:B------:R-:W-:Y:S02]  /*0ee0*/  FSEL R4, R13, R4, !P0 ;  /* 0x000000040d047208 */ /* 0x000fe40004000000 */
[----:B------:R-:W-:Y:S02]  /*0ef0*/  FSEL R0, R0, -R0, !P1 ;  /* 0x8000000000007208 */ /* 0x000fe40004800000 */
[----:B------:R-:W-:-:S03]  /*0f00*/  FSEL R4, R4, -R4, !P2 ;  /* 0x8000000404047208 */ /* 0x000fc60005000000 */
[-C--:B-----5:R-:W-:Y:S01]  /*0f10*/  FMUL R2, R11, R0.reuse ;  /* 0x000000000b027220 */ /* 0x0a0fe20000400000 */
[----:B------:R-:W-:-:S03]  /*0f20*/  FMUL R0, R5, R0 ;  /* 0x0000000005007220 */ /* 0x000fc60000400000 */
[-C--:B------:R-:W-:Y:S01]  /*0f30*/  FFMA R5, R5, R4.reuse, -R2 ;  /* 0x0000000405057223 */ /* 0x080fe20000000802 */
[----:B------:R-:W-:-:S04]  /*0f40*/  FFMA R11, R11, R4, R0 ;  /* 0x000000040b0b7223 */ /* 0x000fc80000000000 */
[----:B------:R-:W-:Y:S04]  /*0f50*/  STG.E desc[UR6][R8.64], R5 ;  /* 0x0000000508007986 */ /* 0x000fe8000c101906 */
[----:B------:R-:W-:Y:S01]  /*0f60*/  STG.E desc[UR6][R6.64], R11 ;  /* 0x0000000b06007986 */ /* 0x000fe2000c101906 */
[----:B------:R-:W-:Y:S05]  /*0f70*/  EXIT ;  /* 0x000000000000794d */ /* 0x000fea0003800000 */
        .weak           $__internal_1_$__cuda_sm3x_div_rn_noftz_f32_slowpath
        .type           $__internal_1_$__cuda_sm3x_div_rn_noftz_f32_slowpath,@function
        .size           $__internal_1_$__cuda_sm3x_div_rn_noftz_f32_slowpath,(.L_x_89 - $__internal_1_$__cuda_sm3x_div_rn_noftz_f32_slowpath)
$__internal_1_$__cuda_sm3x_div_rn_noftz_f32_slowpath:
[----:B------:R-:W-:Y:S01]  /*0f80*/  SHF.R.U32.HI R12, RZ, 0x17, R3 ;  /* 0x00000017ff0c7819 */ /* 0x000fe20000011603 */
[----:B------:R-:W-:Y:S01]  /*0f90*/  BSSY.RECONVERGENT B1, `(.L_x_32) ;  /* 0x0000062000017945 */ /* 0x000fe20003800200 */
[----:B------:R-:W-:Y:S02]  /*0fa0*/  SHF.R.U32.HI R10, RZ, 0x17, R0 ;  /* 0x00000017ff0a7819 */ /* 0x000fe40000011600 */
[----:B------:R-:W-:Y:S02]  /*0fb0*/  LOP3.LUT R12, R12, 0xff, RZ, 0xc0, !PT ;  /* 0x000000ff0c0c7812 */ /* 0x000fe400078ec0ff */
[----:B------:R-:W-:Y:S02]  /*0fc0*/  LOP3.LUT R16, R10, 0xff, RZ, 0xc0, !PT ;  /* 0x000000ff0a107812 */ /* 0x000fe400078ec0ff */
[----:B------:R-:W-:-:S03]  /*0fd0*/  IADD3 R15, PT, PT, R12, -0x1, RZ ;  /* 0xffffffff0c0f7810 */ /* 0x000fc60007ffe0ff */
[----:B------:R-:W-:Y:S01]  /*0fe0*/  VIADD R14, R16, 0xffffffff ;  /* 0xffffffff100e7836 */ /* 0x000fe20000000000 */
[----:B------:R-:W-:-:S04]  /*0ff0*/  ISETP.GT.U32.AND P0, PT, R15, 0xfd, PT ;  /* 0x000000fd0f00780c */ /* 0x000fc80003f04070 */
[----:B------:R-:W-:-:S13]  /*1000*/  ISETP.GT.U32.OR P0, PT, R14, 0xfd, P0 ;  /* 0x000000fd0e00780c */ /* 0x000fda0000704470 */
[----:B------:R-:W-:Y:S01]  /*1010*/  @!P0 IMAD.MOV.U32 R10, RZ, RZ, RZ ;  /* 0x000000ffff0a8224 */ /* 0x000fe200078e00ff */
        /* <DEDUP_REMOVED lines=19> */
[----:B------:R-:W-:Y:S01]  /*1150*/  @P0 MOV R10, RZ ;  /* 0x000000ff000a0202 */ /* 0x000fe20000000f00 */
[----:B------:R-:W-:Y:S02]  /*1160*/  @!P0 IMAD.MOV.U32 R10, RZ, RZ, -0x40 ;  /* 0xffffffc0ff0a8424 */ /* 0x000fe400078e00ff */
[----:B------:R-:W-:Y:S01]  /*1170*/  @!P0 FFMA R0, R0, 1.84467440737095516160e+19, RZ ;  /* 0x5f80000000008823 */ /* 0x000fe200000000ff */
[----:B------:R-:W-:Y:S01]  /*1180*/  @!P1 FFMA R3, R3, 1.84467440737095516160e+19, RZ ;  /* 0x5f80000003039823 */ /* 0x000fe200000000ff */
[----:B------:R-:W-:-:S07]  /*1190*/  @!P1 VIADD R10, R10, 0x40 ;  /* 0x000000400a0a9836 */ /* 0x000fce0000000000 */
.L_x_33:
[----:B------:R-:W-:Y:S01]  /*11a0*/  LEA R14, R12, 0xc0800000, 0x17 ;  /* 0xc08000000c0e7811 */ /* 0x000fe200078eb8ff */
[----:B------:R-:W-:Y:S03]  /*11b0*/  BSSY.RECONVERGENT B2, `(.L_x_38) ;  /* 0x0000036000027945 */ /* 0x000fe60003800200 */
[----:B------:R-:W-:Y:S01]  /*11c0*/  IADD3 R14, PT, PT, -R14, R3, RZ ;  /* 0x000000030e0e7210 */ /* 0x000fe20007ffe1ff */
[----:B------:R-:W-:-:S03]  /*11d0*/  VIADD R3, R16, 0xffffff81 ;  /* 0xffffff8110037836 */ /* 0x000fc60000000000 */
[----:B------:R-:W0:Y:S01]  /*11e0*/  MUFU.RCP R15, R14 ;  /* 0x0000000e000f7308 */ /* 0x000e220000001000 */
[----:B------:R-:W-:Y:S01]  /*11f0*/  FADD.FTZ R17, -R14, -RZ ;  /* 0x800000ff0e117221 */ /* 0x000fe20000010100 */
[----:B------:R-:W-:-:S03]  /*1200*/  IMAD R0, R3, -0x800000, R0 ;  /* 0xff80000003007824 */ /* 0x000fc600078e0200 */
[----:B0-----:R-:W-:-:S04]  /*1210*/  FFMA R16, R15, R17, 1 ;  /* 0x3f8000000f107423 */ /* 0x001fc80000000011 */
[----:B------:R-:W-:-:S04]  /*1220*/  FFMA R18, R15, R16, R15 ;  /* 0x000000100f127223 */ /* 0x000fc8000000000f */
[----:B------:R-:W-:-:S04]  /*1230*/  FFMA R15, R0, R18, RZ ;  /* 0x00000012000f7223 */ /* 0x000fc800000000ff */
[----:B------:R-:W-:-:S04]  /*1240*/  FFMA R16, R17, R15, R0 ;  /* 0x0000000f11107223 */ /* 0x000fc80000000000 */
[----:B------:R-:W-:Y:S01]  /*1250*/  FFMA R19, R18, R16, R15 ;  /* 0x0000001012137223 */ /* 0x000fe2000000000f */
[----:B------:R-:W-:-:S03]  /*1260*/  IADD3 R15, PT, PT, R3, 0x7f, -R12 ;  /* 0x0000007f030f7810 */ /* 0x000fc60007ffe80c */
[----:B------:R-:W-:Y:S02]  /*1270*/  FFMA R16, R17, R19, R0 ;  /* 0x0000001311107223 */ /* 0x000fe40000000000 */
[----:B------:R-:W-:Y:S02]  /*1280*/  IMAD.IADD R15, R15, 0x1, R10 ;  /* 0x000000010f0f7824 */ /* 0x000fe400078e020a */
[----:B------:R-:W-:-:S05]  /*1290*/  FFMA R0, R18, R16, R19 ;  /* 0x0000001012007223 */ /* 0x000fca0000000013 */
[----:B------:R-:W-:-:S04]  /*12a0*/  SHF.R.U32.HI R3, RZ, 0x17, R0 ;  /* 0x00000017ff037819 */ /* 0x000fc80000011600 */
[----:B------:R-:W-:-:S04]  /*12b0*/  LOP3.LUT R3, R3, 0xff, RZ, 0xc0, !PT ;  /* 0x000000ff03037812 */ /* 0x000fc800078ec0ff */
[----:B------:R-:W-:-:S05]  /*12c0*/  IADD3 R14, PT, PT, R3, R15, RZ ;  /* 0x0000000f030e7210 */ /* 0x000fca0007ffe0ff */
        /* <DEDUP_REMOVED lines=10> */
[-CC-:B------:R-:W-:Y:S01]  /*1370*/  FFMA.RZ R3, R18, R16.reuse, R19.reuse ;  /* 0x0000001012037223 */ /* 0x180fe2000000c013 */
[----:B------:R-:W-:Y:S02]  /*1380*/  VIADD R15, R14, 0x20 ;  /* 0x000000200e0f7836 */ /* 0x000fe40000000000 */
[-CC-:B------:R-:W-:Y:S01]  /*1390*/  FFMA.RM R10, R18, R16.reuse, R19.reuse ;  /* 0x00000010120a7223 */ /* 0x180fe20000004013 */
[----:B------:R-:W-:Y:S02]  /*13a0*/  ISETP.NE.AND P2, PT, R14, RZ, PT ;  /* 0x000000ff0e00720c */ /* 0x000fe40003f45270 */
[----:B------:R-:W-:Y:S01]  /*13b0*/  LOP3.LUT R12, R3, 0x7fffff, RZ, 0xc0, !PT ;  /* 0x007fffff030c7812 */ /* 0x000fe200078ec0ff */
[----:B------:R-:W-:Y:S01]  /*13c0*/  FFMA.RP R3, R18, R16, R19 ;  /* 0x0000001012037223 */ /* 0x000fe20000008013 */
[----:B------:R-:W-:Y:S02]  /*13d0*/  ISETP.NE.AND P1, PT, R14, RZ, PT ;  /* 0x000000ff0e00720c */ /* 0x000fe40003f25270 */
[----:B------:R-:W-:-:S02]  /*13e0*/  LOP3.LUT R12, R12, 0x800000, RZ, 0xfc, !PT ;  /* 0x008000000c0c7812 */ /* 0x000fc400078efcff */
[----:B------:R-:W-:Y:S02]  /*13f0*/  IADD3 R14, PT, PT, -R14, RZ, RZ ;  /* 0x000000ff0e0e7210 */ /* 0x000fe40007ffe1ff */
[----:B------:R-:W-:Y:S02]  /*1400*/  SHF.L.U32 R15, R12, R15, RZ ;  /* 0x0000000f0c0f7219 */ /* 0x000fe400000006ff */
[----:B------:R-:W-:Y:S02]  /*1410*/  FSETP.NEU.FTZ.AND P0, PT, R3, R10, PT ;  /* 0x0000000a0300720b */ /* 0x000fe40003f1d000 */
[----:B------:R-:W-:Y:S02]  /*1420*/  SEL R3, R14, RZ, P2 ;  /* 0x000000ff0e037207 */ /* 0x000fe40001000000 */
[----:B------:R-:W-:Y:S02]  /*1430*/  ISETP.NE.AND P1, PT, R15, RZ, P1 ;  /* 0x000000ff0f00720c */ /* 0x000fe40000f25270 */
[----:B------:R-:W-:-:S02]  /*1440*/  SHF.R.U32.HI R3, RZ, R3, R12 ;  /* 0x00000003ff037219 */ /* 0x000fc4000001160c */
[----:B------:R-:W-:Y:S02]  /*1450*/  PLOP3.LUT P0, PT, P0, P1, PT, 0xf8, 0x8f ;  /* 0x00000000008f781c */ /* 0x000fe40000703f70 */
[----:B------:R-:W-:Y:S02]  /*1460*/  SHF.R.U32.HI R15, RZ, 0x1, R3 ;  /* 0x00000001ff0f7819 */ /* 0x000fe40000011603 */
[----:B------:R-:W-:-:S04]  /*1470*/  SEL R10, RZ, 0x1, !P0 ;  /* 0x00000001ff0a7807 */ /* 0x000fc80004000000 */
[----:B------:R-:W-:-:S04]  /*1480*/  LOP3.LUT R10, R10, 0x1, R15, 0xf8, !PT ;  /* 0x000000010a0a7812 */ /* 0x000fc800078ef80f */
[----:B------:R-:W-:-:S05]  /*1490*/  LOP3.LUT R10, R10, R3, RZ, 0xc0, !PT ;  /* 0x000000030a0a7212 */ /* 0x000fca00078ec0ff */
[----:B------:R-:W-:-:S05]  /*14a0*/  IMAD.IADD R15, R15, 0x1, R10 ;  /* 0x000000010f0f7824 */ /* 0x000fca00078e020a */
[----:B------:R-:W-:Y:S01]  /*14b0*/  LOP3.LUT R0, R15, R0, RZ, 0xfc, !PT ;  /* 0x000000000f007212 */ /* 0x000fe200078efcff */
[----:B------:R-:W-:Y:S06]  /*14c0*/  BRA `(.L_x_41) ;  /* 0x0000000000107947 */ /* 0x000fec0003800000 */
.L_x_40:
[----:B------:R-:W-:-:S04]  /*14d0*/  LOP3.LUT R0, R0, 0x80000000, RZ, 0xc0, !PT ;  /* 0x8000000000007812 */ /* 0x000fc800078ec0ff */
[----:B------:R-:W-:Y:S01]  /*14e0*/  LOP3.LUT R0, R0, 0x7f800000, RZ, 0xfc, !PT ;  /* 0x7f80000000007812 */ /* 0x000fe200078efcff */
[----:B------:R-:W-:Y:S06]  /*14f0*/  BRA `(.L_x_41) ;  /* 0x0000000000047947 */ /* 0x000fec0003800000 */
.L_x_39:
[----:B------:R-:W-:-:S07]  /*1500*/  IMAD R0, R15, 0x800000, R0 ;  /* 0x008000000f007824 */ /* 0x000fce00078e0200 */
.L_x_41:
[----:B------:R-:W-:Y:S05]  /*1510*/  BSYNC.RECONVERGENT B2 ;  /* 0x0000000000027941 */ /* 0x000fea0003800200 */
.L_x_38:
[----:B------:R-:W-:Y:S05]  /*1520*/  BRA `(.L_x_42) ;  /* 0x0000000000207947 */ /* 0x000fea0003800000 */
.L_x_37:
[----:B------:R-:W-:-:S04]  /*1530*/  LOP3.LUT R0, R3, 0x80000000, R0, 0x48, !PT ;  /* 0x8000000003007812 */ /* 0x000fc800078e4800 */
[----:B------:R-:W-:Y:S01]  /*1540*/  LOP3.LUT R0, R0, 0x7f800000, RZ, 0xfc, !PT ;  /* 0x7f80000000007812 */ /* 0x000fe200078efcff */
[----:B------:R-:W-:Y:S06]  /*1550*/  BRA `(.L_x_42) ;  /* 0x0000000000147947 */ /* 0x000fec0003800000 */
.L_x_36:
[----:B------:R-:W-:Y:S01]  /*1560*/  LOP3.LUT R0, R3, 0x80000000, R0, 0x48, !PT ;  /* 0x8000000003007812 */ /* 0x000fe200078e4800 */
[----:B------:R-:W-:Y:S06]  /*1570*/  BRA `(.L_x_42) ;  /* 0x00000000000c7947 */ /* 0x000fec0003800000 */
.L_x_35:
[----:B------:R-:W0:Y:S01]  /*1580*/  MUFU.RSQ R0, -QNAN ;  /* 0xffc0000000007908 */ /* 0x000e220000001400 */
[----:B------:R-:W-:Y:S05]  /*1590*/  BRA `(.L_x_42) ;  /* 0x0000000000047947 */ /* 0x000fea0003800000 */
.L_x_34:
[----:B------:R-:W-:-:S07]  /*15a0*/  FADD.FTZ R0, R0, R3 ;  /* 0x0000000300007221 */ /* 0x000fce0000010000 */
.L_x_42:
[----:B------:R-:W-:Y:S05]  /*15b0*/  BSYNC.RECONVERGENT B1 ;  /* 0x0000000000017941 */ /* 0x000fea0003800200 */
.L_x_32:
[----:B------:R-:W-:Y:S01]  /*15c0*/  MOV R14, R4 ;  /* 0x00000004000e7202 */ /* 0x000fe20000000f00 */
[----:B------:R-:W-:-:S04]  /*15d0*/  IMAD.MOV.U32 R15, RZ, RZ, 0x0 ;  /* 0x00000000ff0f7424 */ /* 0x000fc800078e00ff */
[----:B0-----:R-:W-:Y:S05]  /*15e0*/  RET.REL.NODEC R14 `(rope_f32) ;  /* 0xffffffe80e847950 */ /* 0x001fea0003c3ffff */
.L_x_43:
        /* <DEDUP_REMOVED lines=9> */
.L_x_89:


//--------------------- .text.rope_f16            --------------------------
	.section	.text.rope_f16,"ax",@progbits
	.align	128
        .global         rope_f16
        .type           rope_f16,@function
        .size           rope_f16,(.L_x_90 - rope_f16)
        .other          rope_f16,@"STO_CUDA_ENTRY STV_DEFAULT"
rope_f16:
.text.rope_f16:
        /* <DEDUP_REMOVED lines=28> */
[----:B-1----:R0:W5:Y:S01]  /*01c0*/  LDG.E.U16 R5, desc[UR6][R8.64] ;  /* 0x0000000608057981 */ /* 0x002162000c1e1500 */
[----:B------:R-:W-:-:S05]  /*01d0*/  IMAD.WIDE R6, R7, 0x2, R8 ;  /* 0x0000000207067825 */ /* 0x000fca00078e0208 */
[----:B------:R0:W5:Y:S01]  /*01e0*/  LDG.E.U16 R14, desc[UR6][R6.64] ;  /* 0x00000006060e7981 */ /* 0x000162000c1e1500 */
        /* <DEDUP_REMOVED lines=16> */
[----:B-----5:R-:W-:Y:S05]  /*02f0*/  CALL.REL.NOINC `($__internal_2_$__cuda_sm3x_div_rn_noftz_f32_slowpath) ;  /* 0x0000000c00247944 */ /* 0x020fea0003c00000 */
[----:B------:R-:W-:-:S07]  /*0300*/  IMAD.MOV.U32 R3, RZ, RZ, R0 ;  /* 0x000000ffff037224 */ /* 0x000fce00078e0000 */
.L_x_45:
[----:B------:R-:W-:Y:S05]  /*0310*/  BSYNC.RECONVERGENT B0 ;  /* 0x0000000000007941 */ /* 0x000fea0003800200 */
.L_x_44:
[----:B------:R-:W0:Y:S01]  /*0320*/  LDC R0, c[0x0][0x38c] ;  /* 0x0000e300ff007b82 */ /* 0x000e220000000800 */
[----:B------:R-:W-:Y:S01]  /*0330*/  IMAD.MOV.U32 R19, RZ, RZ, 0x3a2c32e4 ;  /* 0x3a2c32e4ff137424 */ /* 0x000fe200078e00ff */
        /* <DEDUP_REMOVED lines=48> */
[C---:B------:R-:W-:Y:S01]  /*0640*/  FFMA R10, R11.reuse, R12, 0.0013391353422775864601 ;  /* 0x3aaf85ed0b0a7423 */ /* 0x040fe2000000000c */
[----:B-1----:R-:W-:Y:S02]  /*0650*/  LEA R16, R16, -R15, 0x17 ;  /* 0x8000000f10107211 */ /* 0x002fe400078eb8ff */
        /* <DEDUP_REMOVED lines=8> */
[----:B------:R-:W-:-:S04]  /*06e0*/  VIADD R11, R15, 0x7f000000 ;  /* 0x7f0000000f0b7836 */ /* 0x000fc80000000000 */
        /* <DEDUP_REMOVED lines=19> */
.L_x_48:
        /* <DEDUP_REMOVED lines=10> */
.L_x_47:
[----:B------:R-:W-:Y:S05]  /*08c0*/  BSYNC.RECONVERGENT B0 ;  /* 0x0000000000007941 */ /* 0x000fea0003800200 */
.L_x_46:
        /* <DEDUP_REMOVED lines=12> */
[----:B-----5:R-:W-:Y:S05]  /*0990*/  CALL.REL.NOINC `($__internal_2_$__cuda_sm3x_div_rn_noftz_f32_slowpath) ;  /* 0x00000004007c7944 */ /* 0x020fea0003c00000 */
[----:B------:R-:W-:-:S07]  /*09a0*/  IMAD.MOV.U32 R11, RZ, RZ, R0 ;  /* 0x000000ffff0b7224 */ /* 0x000fce00078e0000 */
.L_x_50:
[----:B------:R-:W-:Y:S05]  /*09b0*/  BSYNC.RECONVERGENT B0 ;  /* 0x0000000000007941 */ /* 0x000fea0003800200 */
.L_x_49:
        /* <DEDUP_REMOVED lines=20> */
.L_x_53:
        /* <DEDUP_REMOVED lines=44> */
.L_x_52:
[----:B------:R-:W-:Y:S05]  /*0dc0*/  BSYNC.RECONVERGENT B0 ;  /* 0x0000000000007941 */ /* 0x000fea0003800200 */
.L_x_51:
        /* <DEDUP_REMOVED lines=12> */
[----:B------:R-:W-:Y:S01]  /*0e90*/  FFMA R11, R11, R10, R0 ;  /* 0x0000000a0b0b7223 */ /* 0x000fe20000000000 */
[----:B------:R-:W-:Y:S02]  /*0ea0*/  VIADD R0, R2, 0x1 ;  /* 0x0000000102007836 */ /* 0x000fe40000000000 */
[----:B------:R-:W-:-:S03]  /*0eb0*/  FFMA R4, R3, R4, 1 ;  /* 0x3f80000003047423 */ /* 0x000fc60000000004 */
[----:B------:R-:W-:Y:S02]  /*0ec0*/  LOP3.LUT P2, RZ, R0, 0x2, RZ, 0xc0, !PT ;  /* 0x0000000200ff7812 */ /* 0x000fe4000784c0ff */
[----:B------:R-:W-:Y:S02]  /*0ed0*/  FSEL R0, R4, R11, !P0 ;  /* 0x0000000b04007208 */ /* 0x000fe40004000000 */
[----:B------:R-:W-:Y:S02]  /*0ee0*/  FSEL R4, R11, R4, !P0 ;  /* 0x000000040b047208 */ /* 0x000fe40004000000 */
[----:B------:R-:W-:Y:S02]  /*0ef0*/  FSEL R0, R0, -R0, !P1 ;  /* 0x8000000000007208 */ /* 0x000fe40004800000 */
[----:B------:R-:W-:-:S04]  /*0f00*/  FSEL R3, R4, -R4, !P2 ;  /* 0x8000000404037208 */ /* 0x000fc80005000000 */
[----:B------:R-:W-:Y:S02]  /*0f10*/  F2FP.F16.F32.PACK_AB R0, R0, R3 ;  /* 0x000000030000723e */ /* 0x000fe400000000ff */
[----:B-----5:R-:W-:-:S05]  /*0f20*/  PRMT R3, R14, 0x5410, R5 ;  /* 0x000054100e037816 */ /* 0x020fca0000000005 */
[----:B------:R-:W-:-:S04]  /*0f30*/  HMUL2 R2, R3, R0.H1_H1 ;  /* 0x3000000003027232 */ /* 0x000fc80000000000 */
[-CC-:B------:R-:W-:Y:S02]  /*0f40*/  HFMA2 R5, R5.H0_H0, R0.reuse.H0_H0, -R2.reuse.H0_H0 ;  /* 0x2000000005057231 */ /* 0x180fe40000140802 */
[----:B------:R-:W-:-:S03]  /*0f50*/  HFMA2 R0, R14.H0_H0, R0.H0_H0, R2.H1_H1 ;  /* 0x200000000e007231 */ /* 0x000fc60000060802 */
[----:B------:R-:W-:Y:S04]  /*0f60*/  STG.E.U16 desc[UR6][R8.64], R5 ;  /* 0x0000000508007986 */ /* 0x000fe8000c101506 */
[----:B------:R-:W-:Y:S01]  /*0f70*/  STG.E.U16 desc[UR6][R6.64], R0 ;  /* 0x0000000006007986 */ /* 0x000fe2000c101506 */
[----:B------:R-:W-:Y:S05]  /*0f80*/  EXIT ;  /* 0x000000000000794d */ /* 0x000fea0003800000 */
        .weak           $__internal_2_$__cuda_sm3x_div_rn_noftz_f32_slowpath
        .type           $__internal_2_$__cuda_sm3x_div_rn_noftz_f32_slowpath,@function
        .size           $__internal_2_$__cuda_sm3x_div_rn_noftz_f32_slowpath,(.L_x_90 - $__internal_2_$__cuda_sm3x_div_rn_noftz_f32_slowpath)
$__internal_2_$__cuda_sm3x_div_rn_noftz_f32_slowpath:
        /* <DEDUP_REMOVED lines=34> */
.L_x_55:
[----:B------:R-:W-:Y:S01]  /*11b0*/  LEA R12, R11, 0xc0800000, 0x17 ;  /* 0xc08000000b0c7811 */ /* 0x000fe200078eb8ff */
[----:B------:R-:W-:Y:S03]  /*11c0*/  BSSY.RECONVERGENT B2, `(.L_x_60) ;  /* 0x0000036000027945 */ /* 0x000fe60003800200 */
[----:B------:R-:W-:Y:S01]  /*11d0*/  IADD3 R12, PT, PT, -R12, R3, RZ ;  /* 0x000000030c0c7210 */ /* 0x000fe20007ffe1ff */
[----:B------:R-:W-:-:S03]  /*11e0*/  VIADD R3, R16, 0xffffff81 ;  /* 0xffffff8110037836 */ /* 0x000fc60000000000 */
[----:B------:R-:W0:Y:S01]  /*11f0*/  MUFU.RCP R15, R12 ;  /* 0x0000000c000f7308 */ /* 0x000e220000001000 */
[----:B------:R-:W-:Y:S01]  /*1200*/  FADD.FTZ R17, -RZ, -R12 ;  /* 0x8000000cff117221 */ /* 0x000fe20000010100 */
[C---:B------:R-:W-:Y:S01]  /*1210*/  IMAD R0, R3.reuse, -0x800000, R0 ;  /* 0xff80000003007824 */ /* 0x040fe200078e0200 */
[----:B------:R-:W-:-:S05]  /*1220*/  IADD3 R11, PT, PT, R3, 0x7f, -R11 ;  /* 0x0000007f030b7810 */ /* 0x000fca0007ffe80b */
[----:B------:R-:W-:Y:S02]  /*1230*/  IMAD.IADD R11, R11, 0x1, R10 ;  /* 0x000000010b0b7824 */ /* 0x000fe400078e020a */
[----:B0-----:R-:W-:-:S04]  /*1240*/  FFMA R16, R15, R17, 1 ;  /* 0x3f8000000f107423 */ /* 0x001fc80000000011 */
[----:B------:R-:W-:-:S04]  /*1250*/  FFMA R18, R15, R16, R15 ;  /* 0x000000100f127223 */ /* 0x000fc8000000000f */
[----:B------:R-:W-:-:S04]  /*1260*/  FFMA R15, R0, R18, RZ ;  /* 0x00000012000f7223 */ /* 0x000fc800000000ff */
[----:B------:R-:W-:-:S04]  /*1270*/  FFMA R16, R17, R15, R0 ;  /* 0x0000000f11107223 */ /* 0x000fc80000000000 */
[----:B------:R-:W-:-:S04]  /*1280*/  FFMA R15, R18, R16, R15 ;  /* 0x00000010120f7223 */ /* 0x000fc8000000000f */
[----:B------:R-:W-:-:S04]  /*1290*/  FFMA R16, R17, R15, R0 ;  /* 0x0000000f11107223 */ /* 0x000fc80000000000 */
        /* <DEDUP_REMOVED lines=15> */
[C---:B------:R-:W-:Y:S02]  /*1390*/  VIADD R12, R17.reuse, 0x20 ;  /* 0x00000020110c7836 */ /* 0x040fe40000000000 */
[CCC-:B------:R-:W-:Y:S01]  /*13a0*/  FFMA.RM R10, R18.reuse, R16.reuse, R15.reuse ;  /* 0x00000010120a7223 */ /* 0x1c0fe2000000400f */
[----:B------:R-:W-:Y:S02]  /*13b0*/  ISETP.NE.AND P2, PT, R17, RZ, PT ;  /* 0x000000ff1100720c */ /* 0x000fe40003f45270 */
[----:B------:R-:W-:Y:S01]  /*13c0*/  LOP3.LUT R11, R3, 0x7fffff, RZ, 0xc0, !PT ;  /* 0x007fffff030b7812 */ /* 0x000fe200078ec0ff */
[----:B------:R-:W-:Y:S01]  /*13d0*/  FFMA.RP R3, R18, R16, R15 ;  /* 0x0000001012037223 */ /* 0x000fe2000000800f */
[----:B------:R-:W-:Y:S02]  /*13e0*/  ISETP.NE.AND P1, PT, R17, RZ, PT ;  /* 0x000000ff1100720c */ /* 0x000fe40003f25270 */
[----:B------:R-:W-:-:S02]  /*13f0*/  LOP3.LUT R11, R11, 0x800000, RZ, 0xfc, !PT ;  /* 0x008000000b0b7812 */ /* 0x000fc400078efcff */
[----:B------:R-:W-:Y:S02]  /*1400*/  IADD3 R15, PT, PT, RZ, -R17, RZ ;  /* 0x80000011ff0f7210 */ /* 0x000fe40007ffe0ff */
        /* <DEDUP_REMOVED lines=13> */
.L_x_62:
[----:B------:R-:W-:-:S04]  /*14e0*/  LOP3.LUT R0, R0, 0x80000000, RZ, 0xc0, !PT ;  /* 0x8000000000007812 */ /* 0x000fc800078ec0ff */
[----:B------:R-:W-:Y:S01]  /*14f0*/  LOP3.LUT R0, R0, 0x7f800000, RZ, 0xfc, !PT ;  /* 0x7f80000000007812 */ /* 0x000fe200078efcff */
[----:B------:R-:W-:Y:S06]  /*1500*/  BRA `(.L_x_63) ;  /* 0x0000000000047947 */ /* 0x000fec0003800000 */
.L_x_61:
[----:B------:R-:W-:-:S07]  /*1510*/  IMAD R0, R11, 0x800000, R0 ;  /* 0x008000000b007824 */ /* 0x000fce00078e0200 */
.L_x_63:
[----:B------:R-:W-:Y:S05]  /*1520*/  BSYNC.RECONVERGENT B2 ;  /* 0x0000000000027941 */ /* 0x000fea0003800200 */
.L_x_60:
[----:B------:R-:W-:Y:S05]  /*1530*/  BRA `(.L_x_64) ;  /* 0x0000000000207947 */ /* 0x000fea0003800000 */
.L_x_59:
[----:B------:R-:W-:-:S04]  /*1540*/  LOP3.LUT R0, R3, 0x80000000, R0, 0x48, !PT ;  /* 0x8000000003007812 */ /* 0x000fc800078e4800 */
[----:B------:R-:W-:Y:S01]  /*1550*/  LOP3.LUT R0, R0, 0x7f800000, RZ, 0xfc, !PT ;  /* 0x7f80000000007812 */ /* 0x000fe200078efcff */
[----:B------:R-:W-:Y:S06]  /*1560*/  BRA `(.L_x_64) ;  /* 0x0000000000147947 */ /* 0x000fec0003800000 */
.L_x_58:
[----:B------:R-:W-:Y:S01]  /*1570*/  LOP3.LUT R0, R3, 0x80000000, R0, 0x48, !PT ;  /* 0x8000000003007812 */ /* 0x000fe200078e4800 */
[----:B------:R-:W-:Y:S06]  /*1580*/  BRA `(.L_x_64) ;  /* 0x00000000000c7947 */ /* 0x000fec0003800000 */
.L_x_57:
[----:B------:R-:W0:Y:S01]  /*1590*/  MUFU.RSQ R0, -QNAN ;  /* 0xffc0000000007908 */ /* 0x000e220000001400 */
[----:B------:R-:W-:Y:S05]  /*15a0*/  BRA `(.L_x_64) ;  /* 0x0000000000047947 */ /* 0x000fea0003800000 */
.L_x_56:
[----:B------:R-:W-:-:S07]  /*15b0*/  FADD.FTZ R0, R0, R3 ;  /* 0x0000000300007221 */ /* 0x000fce0000010000 */
.L_x_64:
[----:B------:R-:W-:Y:S05]  /*15c0*/  BSYNC.RECONVERGENT B1 ;  /* 0x0000000000017941 */ /* 0x000fea0003800200 */
.L_x_54:
[----:B------:R-:W-:Y:S01]  /*15d0*/  MOV R10, R4 ;  /* 0x00000004000a7202 */ /* 0x000fe20000000f00 */
[----:B------:R-:W-:-:S04]  /*15e0*/  IMAD.MOV.U32 R11, RZ, RZ, 0x0 ;  /* 0x00000000ff0b7424 */ /* 0x000fc800078e00ff */
[----:B0-----:R-:W-:Y:S05]  /*15f0*/  RET.REL.NODEC R10 `(rope_f16) ;  /* 0xffffffe80a807950 */ /* 0x001fea0003c3ffff */
.L_x_65:
        /* <DEDUP_REMOVED lines=16> */
.L_x_90:


//--------------------- .text.rope_bf16           --------------------------
	.section	.text.rope_bf16,"ax",@progbits
	.align	128
        .global         rope_bf16
        .type           rope_bf16,@function
        .size           rope_bf16,(.L_x_91 - rope_bf16)
        .other          rope_bf16,@"STO_CUDA_ENTRY STV_DEFAULT"
rope_bf16:
.text.rope_bf16:
        /* <DEDUP_REMOVED lines=47> */
[----:B-----5:R-:W-:Y:S05]  /*02f0*/  CALL.REL.NOINC `($__internal_3_$__cuda_sm3x_div_rn_noftz_f32_slowpath) ;  /* 0x0000000c00247944 */ /* 0x020fea0003c00000 */
[----:B------:R-:W-:-:S07]  /*0300*/  IMAD.MOV.U32 R3, RZ, RZ, R0 ;  /* 0x000000ffff037224 */ /* 0x000fce00078e0000 */
.L_x_67:
[----:B------:R-:W-:Y:S05]  /*0310*/  BSYNC.RECONVERGENT B0 ;  /* 0x0000000000007941 */ /* 0x000fea0003800200 */
.L_x_66:
        /* <DEDUP_REMOVED lines=80> */
.L_x_70:
        /* <DEDUP_REMOVED lines=10> */
.L_x_69:
[----:B------:R-:W-:Y:S05]  /*08c0*/  BSYNC.RECONVERGENT B0 ;  /* 0x0000000000007941 */ /* 0x000fea0003800200 */
.L_x_68:
        /* <DEDUP_REMOVED lines=12> */
[----:B-----5:R-:W-:Y:S05]  /*0990*/  CALL.REL.NOINC `($__internal_3_$__cuda_sm3x_div_rn_noftz_f32_slowpath) ;  /* 0x00000004007c7944 */ /* 0x020fea0003c00000 */
[----:B------:R-:W-:-:S07]  /*09a0*/  IMAD.MOV.U32 R11, RZ, RZ, R0 ;  /* 0x000000ffff0b7224 */ /* 0x000fce00078e0000 */
.L_x_72:
[----:B------:R-:W-:Y:S05]  /*09b0*/  BSYNC.RECONVERGENT B0 ;  /* 0x0000000000007941 */ /* 0x000fea0003800200 */
.L_x_71:
        /* <DEDUP_REMOVED lines=20> */
.L_x_75:
        /* <DEDUP_REMOVED lines=44> */
.L_x_74:
[----:B------:R-:W-:Y:S05]  /*0dc0*/  BSYNC.RECONVERGENT B0 ;  /* 0x0000000000007941 */ /* 0x000fea0003800200 */
.L_x_73:
        /* <DEDUP_REMOVED lines=20> */
[----:B------:R-:W-:Y:S02]  /*0f10*/  F2FP.BF16.F32.PACK_AB R0, R0, R3 ;  /* 0x000000030000723e */ /* 0x000fe400000010ff */
[----:B-----5:R-:W-:-:S05]  /*0f20*/  PRMT R3, R14, 0x5410, R5 ;  /* 0x000054100e037816 */ /* 0x020fca0000000005 */
[----:B------:R-:W-:-:S04]  /*0f30*/  HMUL2.BF16_V2 R2, R3, R0.H1_H1 ;  /* 0x3000000003027232 */ /* 0x000fc80000200000 */
[-CC-:B------:R-:W-:Y:S02]  /*0f40*/  HFMA2.BF16_V2 R5, R5.H0_H0, R0.reuse.H0_H0, -R2.reuse.H0_H0 ;  /* 0x2000000005057231 */ /* 0x180fe40000340802 */
[----:B------:R-:W-:-:S03]  /*0f50*/  HFMA2.BF16_V2 R0, R14.H0_H0, R0.H0_H0, R2.H1_H1 ;  /* 0x200000000e007231 */ /* 0x000fc60000260802 */
[----:B------:R-:W-:Y:S04]  /*0f60*/  STG.E.U16 desc[UR6][R8.64], R5 ;  /* 0x0000000508007986 */ /* 0x000fe8000c101506 */
[----:B------:R-:W-:Y:S01]  /*0f70*/  STG.E.U16 desc[UR6][R6.64], R0 ;  /* 0x0000000006007986 */ /* 0x000fe2000c101506 */
[----:B------:R-:W-:Y:S05]  /*0f80*/  EXIT ;  /* 0x000000000000794d */ /* 0x000fea0003800000 */
        .weak           $__internal_3_$__cuda_sm3x_div_rn_noftz_f32_slowpath
        .type           $__internal_3_$__cuda_sm3x_div_rn_noftz_f32_slowpath,@function
        .size           $__internal_3_$__cuda_sm3x_div_rn_noftz_f32_slowpath,(.L_x_91 - $__internal_3_$__cuda_sm3x_div_rn_noftz_f32_slowpath)
$__internal_3_$__cuda_sm3x_div_rn_noftz_f32_slowpath:
        /* <DEDUP_REMOVED lines=34> */
.L_x_77:
        /* <DEDUP_REMOVED lines=51> */
.L_x_84:
[----:B------:R-:W-:-:S04]  /*14e0*/  LOP3.LUT R0, R0, 0x80000000, RZ, 0xc0, !PT ;  /* 0x8000000000007812 */ /* 0x000fc800078ec0ff */
[----:B------:R-:W-:Y:S01]  /*14f0*/  LOP3.LUT R0, R0, 0x7f800000, RZ, 0xfc, !PT ;  /* 0x7f80000000007812 */ /* 0x000fe200078efcff */
[----:B------:R-:W-:Y:S06]  /*1500*/  BRA `(.L_x_85) ;  /* 0x0000000000047947 */ /* 0x000fec0003800000 */
.L_x_83:
[----:B------:R-:W-:-:S07]  /*1510*/  IMAD R0, R11, 0x800000, R0 ;  /* 0x008000000b007824 */ /* 0x000fce00078e0200 */
.L_x_85:
[----:B------:R-:W-:Y:S05]  /*1520*/  BSYNC.RECONVERGENT B2 ;  /* 0x0000000000027941 */ /* 0x000fea0003800200 */
.L_x_82:
[----:B------:R-:W-:Y:S05]  /*1530*/  BRA `(.L_x_86) ;  /* 0x0000000000207947 */ /* 0x000fea0003800000 */
.L_x_81:
[----:B------:R-:W-:-:S04]  /*1540*/  LOP3.LUT R0, R3, 0x80000000, R0, 0x48, !PT ;  /* 0x8000000003007812 */ /* 0x000fc800078e4800 */
[----:B------:R-:W-:Y:S01]  /*1550*/  LOP3.LUT R0, R0, 0x7f800000, RZ, 0xfc, !PT ;  /* 0x7f80000000007812 */ /* 0x000fe200078efcff */
[----:B------:R-:W-:Y:S06]  /*1560*/  BRA `(.L_x_86) ;  /* 0x0000000000147947 */ /* 0x000fec0003800000 */
.L_x_80:
[----:B------:R-:W-:Y:S01]  /*1570*/  LOP3.LUT R0, R3, 0x80000000, R0, 0x48, !PT ;  /* 0x8000000003007812 */ /* 0x000fe200078e4800 */
[----:B------:R-:W-:Y:S06]  /*1580*/  BRA `(.L_x_86) ;  /* 0x00000000000c7947 */ /* 0x000fec0003800000 */
.L_x_79:
[----:B------:R-:W0:Y:S01]  /*1590*/  MUFU.RSQ R0, -QNAN ;  /* 0xffc0000000007908 */ /* 0x000e220000001400 */
[----:B------:R-:W-:Y:S05]  /*15a0*/  BRA `(.L_x_86) ;  /* 0x0000000000047947 */ /* 0x000fea0003800000 */
.L_x_78:
[----:B------:R-:W-:-:S07]  /*15b0*/  FADD.FTZ R0, R0, R3 ;  /* 0x0000000300007221 */ /* 0x000fce0000010000 */
.L_x_86:
[----:B------:R-:W-:Y:S05]  /*15c0*/  BSYNC.RECONVERGENT B1 ;  /* 0x0000000000017941 */ /* 0x000fea0003800200 */
.L_x_76:
[----:B------:R-:W-:Y:S01]  /*15d0*/  MOV R10, R4 ;  /* 0x00000004000a7202 */ /* 0x000fe20000000f00 */
[----:B------:R-:W-:-:S04]  /*15e0*/  IMAD.MOV.U32 R11, RZ, RZ, 0x0 ;  /* 0x00000000ff0b7424 */ /* 0x000fc800078e00ff */
[----:B0-----:R-:W-:Y:S05]  /*15f0*/  RET.REL.NODEC R10 `(rope_bf16) ;  /* 0xffffffe80a807950 */ /* 0x001fea0003c3ffff */
.L_x_87:
        /* <DEDUP_REMOVED lines=16> */
.L_x_91:


//--------------------- .nv.global.init           --------------------------
	.section	.nv.global.init,"aw",@progbits
	.align	4
.nv.global.init:
	.type		__cudart_i2opi_f,@object
	.size		__cudart_i2opi_f,(.L_0 - __cudart_i2opi_f)
__cudart_i2opi_f:
        /*0000*/ 	.byte	0x41, 0x90, 0x43, 0x3c, 0x99, 0x95, 0x62, 0xdb, 0xc0, 0xdd, 0x34, 0xf5, 0xd1, 0x57, 0x27, 0xfc
        /*0010*/ 	.byte	0x29, 0x15, 0x44, 0x4e, 0x6e, 0x83, 0xf9, 0xa2
.L_0:


//--------------------- .nv.shared.reserved.0     --------------------------
	.section	.nv.shared.reserved.0,"aw",@nobits
	.weak		__nv_reservedSMEM_offset_0_alias
	.size		__nv_reservedSMEM_offset_0_alias, 0, 64
	.other		__nv_reservedSMEM_offset_0_alias,@"STO_CUDA_RESERVED_SHARED STV_DEFAULT"
__nv_reservedSMEM_offset_0_alias:
	.zero		0
	.zero		64


//--------------------- .nv.constant0.rope_f64    --------------------------
	.section	.nv.constant0.rope_f64,"a",@progbits
	.sectionflags	@""
	.align	4
.nv.constant0.rope_f64:
	.zero		924


//--------------------- .nv.constant0.rope_f32    --------------------------
	.section	.nv.constant0.rope_f32,"a",@progbits
	.sectionflags	@""
	.align	4
.nv.constant0.rope_f32:
	.zero		924


//--------------------- .nv.constant0.rope_f16    --------------------------
	.section	.nv.constant0.rope_f16,"a",@progbits
	.sectionflags	@""
	.align	4
.nv.constant0.rope_f16:
	.zero		924


//--------------------- .nv.constant0.rope_bf16   --------------------------
	.section	.nv.constant0.rope_bf16,"a",@progbits
	.sectionflags	@""
	.align	4
.nv.constant0.rope_bf16:
	.zero		924


//--------------------- SYMBOLS --------------------------

	.type		.nv.reservedSmem.offset0,@object
	.size		.nv.reservedSmem.offset0,0x4
